// auto-generated by cutlass_sweep.gemm — config: {"arch": "sm_90", "cluster_m": 1, "cluster_n": 1, "dtype": "fp16", "dtype_b": "fp16", "layout": "nt", "stages": 4, "tile_k": 128, "tile_m": 256, "tile_n": 128}
#include "cutlass/cutlass.h"
#include "cutlass/gemm/collective/collective_builder.hpp"
#include "cutlass/gemm/device/gemm_universal_adapter.h"
#include "cutlass/gemm/kernel/gemm_universal.hpp"
#include "cutlass/epilogue/collective/collective_builder.hpp"

using ElemA = cutlass::half_t;
using ElemB = cutlass::half_t;
using ElemCD = cutlass::half_t;
using Acc  = float;
using TileShape    = cute::Shape<cute::_256, cute::_128, cute::_128>;
using ClusterShape = cute::Shape<cute::_1, cute::_1, cute::_1>;

using CollectiveEpilogue = typename cutlass::epilogue::collective::CollectiveBuilder<
    cutlass::arch::Sm90, cutlass::arch::OpClassTensorOp,
    TileShape, ClusterShape,
    cutlass::epilogue::collective::EpilogueTileAuto,
    Acc, Acc,
    ElemCD, cutlass::layout::RowMajor, 128 / cutlass::sizeof_bits<ElemCD>::value,
    ElemCD, cutlass::layout::RowMajor, 128 / cutlass::sizeof_bits<ElemCD>::value,
    cutlass::epilogue::collective::EpilogueScheduleAuto
  >::CollectiveOp;

using CollectiveMainloop = typename cutlass::gemm::collective::CollectiveBuilder<
    cutlass::arch::Sm90, cutlass::arch::OpClassTensorOp,
    ElemA, cutlass::layout::RowMajor, 128 / cutlass::sizeof_bits<ElemA>::value,
    ElemB, cutlass::layout::ColumnMajor, 128 / cutlass::sizeof_bits<ElemB>::value,
    Acc,
    TileShape, ClusterShape,
    cutlass::gemm::collective::StageCount<4>,
    cutlass::gemm::collective::KernelScheduleAuto
  >::CollectiveOp;

using GemmKernel = cutlass::gemm::kernel::GemmUniversal<
    cute::Shape<int,int,int,int>,
    CollectiveMainloop,
    CollectiveEpilogue
>;
using Gemm = cutlass::gemm::device::GemmUniversalAdapter<GemmKernel>;

// Force the device kernel symbol into the cubin without needing a host main.
auto* _anchor = &cutlass::device_kernel<GemmKernel>;


// ===== COMPILED SASS (sm_90a) =====

	.target	sm_90a

	.elftype	@"ET_EXEC"


//--------------------- .note.nv.tkinfo           --------------------------
	.section	.note.nv.tkinfo,"",@"SHT_NOTE"
	.sectionflags	@"SHF_NOTE_NV_TKINFO"
	.tkinfo
        /*0018*/ 	.word	0x00000002
        /*0030*/ 	.string	""
        /*0030*/ 	.string	"ptxas"
        /*0030*/ 	.string	"Cuda compilation tools, release 13.0, V13.0.88"
        /*0030*/ 	.string	"Build cuda_13.0.r13.0/compiler.36424714_0"
        /*0030*/ 	.string	"-arch sm_90a -m 64 "



//--------------------- .note.nv.cuinfo           --------------------------
	.section	.note.nv.cuinfo,"",@"SHT_NOTE"
	.sectionflags	@"SHF_NOTE_NV_CUINFO"
        /*0018*/ 	.short	0x0002
        /*001a*/ 	.short	0x005a
        /*001c*/ 	.short	0x0082
	.zero		2


//--------------------- .nv.info                  --------------------------
	.section	.nv.info,"",@"SHT_CUDA_INFO"
	.align	4


	//----- nvinfo : EIATTR_REGCOUNT
	.align		4
        /*0000*/ 	.byte	0x04, 0x2f
        /*0002*/ 	.short	(.L_15 - .L_14)
	.align		4
.L_14:
        /*0004*/ 	.word	index@(_ZN7cutlass13device_kernelINS_4gemm6kernel13GemmUniversalIN4cute5tupleIJiiiiEEENS1_10collective13CollectiveMmaINS1_34MainloopSm90TmaGmmaWarpSpecializedILi4ENS5_IJNS4_1CILi1EEESB_SB_EEENS1_35KernelTmaWarpSpecializedCooperativeEEENS5_IJNSA_ILi256EEENSA_ILi128EEESG_EEENS_6half_tENS5_IJlSB_lEEESI_SJ_NS4_8TiledMMAINS4_8MMA_AtomIJNS4_4SM904GMMA26MMA_64x128x16_F32F16F16_SSILNSN_5MajorE0ELSP_0ELNSN_7ScaleInE1ELSQ_1EEEEEENS4_6LayoutINS5_IJNSA_ILi2EEESB_SB_EEENS5_IJSB_NSA_ILi0EEESW_EEEEENS5_IJNS4_10UnderscoreESZ_SZ_EEEEENS4_13SM90_TMA_LOADENS4_14ComposedLayoutINS4_7SwizzleILi3ELi4ELi3EEENS4_18smem_ptr_flag_bitsILi16EEENST_INS5_IJNSA_ILi8EEENSA_ILi64EEEEEENS5_IJS19_SB_EEEEEEEvNS4_8identityES12_S1D_vS1E_EENS_8epilogue10collective6detail29Sm90TmaWarpSpecializedAdapterINS1H_15DefaultEpilogueISI_SJ_SJ_NS1G_6thread17LinearCombinationISI_Li1EffLNS1L_9ScaleType4KindE0ELNS_15FloatRoundStyleE2ESI_EENS1_15EpilogueDefaultEEEEEvvEEEEvNT_6ParamsE)
        /*0008*/ 	.word	0x000000a8


	//----- nvinfo : EIATTR_FRAME_SIZE
	.align		4
.L_15:
        /*000c*/ 	.byte	0x04, 0x11
        /*000e*/ 	.short	(.L_17 - .L_16)
	.align		4
.L_16:
        /*0010*/ 	.word	index@(_ZN7cutlass13device_kernelINS_4gemm6kernel13GemmUniversalIN4cute5tupleIJiiiiEEENS1_10collective13CollectiveMmaINS1_34MainloopSm90TmaGmmaWarpSpecializedILi4ENS5_IJNS4_1CILi1EEESB_SB_EEENS1_35KernelTmaWarpSpecializedCooperativeEEENS5_IJNSA_ILi256EEENSA_ILi128EEESG_EEENS_6half_tENS5_IJlSB_lEEESI_SJ_NS4_8TiledMMAINS4_8MMA_AtomIJNS4_4SM904GMMA26MMA_64x128x16_F32F16F16_SSILNSN_5MajorE0ELSP_0ELNSN_7ScaleInE1ELSQ_1EEEEEENS4_6LayoutINS5_IJNSA_ILi2EEESB_SB_EEENS5_IJSB_NSA_ILi0EEESW_EEEEENS5_IJNS4_10UnderscoreESZ_SZ_EEEEENS4_13SM90_TMA_LOADENS4_14ComposedLayoutINS4_7SwizzleILi3ELi4ELi3EEENS4_18smem_ptr_flag_bitsILi16EEENST_INS5_IJNSA_ILi8EEENSA_ILi64EEEEEENS5_IJS19_SB_EEEEEEEvNS4_8identityES12_S1D_vS1E_EENS_8epilogue10collective6detail29Sm90TmaWarpSpecializedAdapterINS1H_15DefaultEpilogueISI_SJ_SJ_NS1G_6thread17LinearCombinationISI_Li1EffLNS1L_9ScaleType4KindE0ELNS_15FloatRoundStyleE2ESI_EENS1_15EpilogueDefaultEEEEEvvEEEEvNT_6ParamsE)
        /*0014*/ 	.word	0x00000000


	//----- nvinfo : EIATTR_MIN_STACK_SIZE
	.align		4
.L_17:
        /*0018*/ 	.byte	0x04, 0x12
        /*001a*/ 	.short	(.L_19 - .L_18)
	.align		4
.L_18:
        /*001c*/ 	.word	index@(_ZN7cutlass13device_kernelINS_4gemm6kernel13GemmUniversalIN4cute5tupleIJiiiiEEENS1_10collective13CollectiveMmaINS1_34MainloopSm90TmaGmmaWarpSpecializedILi4ENS5_IJNS4_1CILi1EEESB_SB_EEENS1_35KernelTmaWarpSpecializedCooperativeEEENS5_IJNSA_ILi256EEENSA_ILi128EEESG_EEENS_6half_tENS5_IJlSB_lEEESI_SJ_NS4_8TiledMMAINS4_8MMA_AtomIJNS4_4SM904GMMA26MMA_64x128x16_F32F16F16_SSILNSN_5MajorE0ELSP_0ELNSN_7ScaleInE1ELSQ_1EEEEEENS4_6LayoutINS5_IJNSA_ILi2EEESB_SB_EEENS5_IJSB_NSA_ILi0EEESW_EEEEENS5_IJNS4_10UnderscoreESZ_SZ_EEEEENS4_13SM90_TMA_LOADENS4_14ComposedLayoutINS4_7SwizzleILi3ELi4ELi3EEENS4_18smem_ptr_flag_bitsILi16EEENST_INS5_IJNSA_ILi8EEENSA_ILi64EEEEEENS5_IJS19_SB_EEEEEEEvNS4_8identityES12_S1D_vS1E_EENS_8epilogue10collective6detail29Sm90TmaWarpSpecializedAdapterINS1H_15DefaultEpilogueISI_SJ_SJ_NS1G_6thread17LinearCombinationISI_Li1EffLNS1L_9ScaleType4KindE0ELNS_15FloatRoundStyleE2ESI_EENS1_15EpilogueDefaultEEEEEvvEEEEvNT_6ParamsE)
        /*0020*/ 	.word	0x00000000
.L_19:


//--------------------- .nv.compat                --------------------------
	.section	.nv.compat,"",@"SHT_CUDA_COMPAT_INFO"
	.align	4
        /*0000*/ 	.byte	0x02, 0x09, 0x01, 0x00, 0x02, 0x02, 0x04, 0x00, 0x02, 0x05, 0x05, 0x00, 0x03, 0x07, 0x01, 0x01
        /*0010*/ 	.byte	0x02, 0x03, 0x01, 0x00, 0x02, 0x06, 0x01, 0x00, 0x04, 0x0b, 0x08, 0x00, 0x00, 0x00, 0x00, 0x00
        /*0020*/ 	.byte	0x00, 0x00, 0x00, 0x00


//--------------------- .nv.info._ZN7cutlass13device_kernelINS_4gemm6kernel13GemmUniversalIN4cute5tupleIJiiiiEEENS1_10collective13CollectiveMmaINS1_34MainloopSm90TmaGmmaWarpSpecializedILi4ENS5_IJNS4_1CILi1EEESB_SB_EEENS1_35KernelTmaWarpSpecializedCooperativeEEENS5_IJNSA_ILi256EEENSA_ILi128EEESG_EEENS_6half_tENS5_IJlSB_lEEESI_SJ_NS4_8TiledMMAINS4_8MMA_AtomIJNS4_4SM904GMMA26MMA_64x128x16_F32F16F16_SSILNSN_5MajorE0ELSP_0ELNSN_7ScaleInE1ELSQ_1EEEEEENS4_6LayoutINS5_IJNSA_ILi2EEESB_SB_EEENS5_IJSB_NSA_ILi0EEESW_EEEEENS5_IJNS4_10UnderscoreESZ_SZ_EEEEENS4_13SM90_TMA_LOADENS4_14ComposedLayoutINS4_7SwizzleILi3ELi4ELi3EEENS4_18smem_ptr_flag_bitsILi16EEENST_INS5_IJNSA_ILi8EEENSA_ILi64EEEEEENS5_IJS19_SB_EEEEEEEvNS4_8identityES12_S1D_vS1E_EENS_8epilogue10collective6detail29Sm90TmaWarpSpecializedAdapterINS1H_15DefaultEpilogueISI_SJ_SJ_NS1G_6thread17LinearCombinationISI_Li1EffLNS1L_9ScaleType4KindE0ELNS_15FloatRoundStyleE2ESI_EENS1_15EpilogueDefaultEEEEEvvEEEEvNT_6ParamsE --------------------------
	.section	.nv.info._ZN7cutlass13device_kernelINS_4gemm6kernel13GemmUniversalIN4cute5tupleIJiiiiEEENS1_10collective13CollectiveMmaINS1_34MainloopSm90TmaGmmaWarpSpecializedILi4ENS5_IJNS4_1CILi1EEESB_SB_EEENS1_35KernelTmaWarpSpecializedCooperativeEEENS5_IJNSA_ILi256EEENSA_ILi128EEESG_EEENS_6half_tENS5_IJlSB_lEEESI_SJ_NS4_8TiledMMAINS4_8MMA_AtomIJNS4_4SM904GMMA26MMA_64x128x16_F32F16F16_SSILNSN_5MajorE0ELSP_0ELNSN_7ScaleInE1ELSQ_1EEEEEENS4_6LayoutINS5_IJNSA_ILi2EEESB_SB_EEENS5_IJSB_NSA_ILi0EEESW_EEEEENS5_IJNS4_10UnderscoreESZ_SZ_EEEEENS4_13SM90_TMA_LOADENS4_14ComposedLayoutINS4_7SwizzleILi3ELi4ELi3EEENS4_18smem_ptr_flag_bitsILi16EEENST_INS5_IJNSA_ILi8EEENSA_ILi64EEEEEENS5_IJS19_SB_EEEEEEEvNS4_8identityES12_S1D_vS1E_EENS_8epilogue10collective6detail29Sm90TmaWarpSpecializedAdapterINS1H_15DefaultEpilogueISI_SJ_SJ_NS1G_6thread17LinearCombinationISI_Li1EffLNS1L_9ScaleType4KindE0ELNS_15FloatRoundStyleE2ESI_EENS1_15EpilogueDefaultEEEEEvvEEEEvNT_6ParamsE,"",@"SHT_CUDA_INFO"
	.sectionflags	@""
	.align	4


	//----- nvinfo : EIATTR_CUDA_API_VERSION
	.align		4
        /*0000*/ 	.byte	0x04, 0x37
        /*0002*/ 	.short	(.L_21 - .L_20)
.L_20:
        /*0004*/ 	.word	0x00000082


	//----- nvinfo : EIATTR_KPARAM_INFO
	.align		4
.L_21:
        /*0008*/ 	.byte	0x04, 0x17
        /*000a*/ 	.short	(.L_23 - .L_22)
.L_22:
        /*000c*/ 	.word	0x00000000
        /*0010*/ 	.short	0x0000
        /*0012*/ 	.short	0x0070
        /*0014*/ 	.byte	0x00, 0xf0, 0x01, 0x10


	//----- nvinfo : EIATTR_SPARSE_MMA_MASK
	.align		4
.L_23:
        /*0018*/ 	.byte	0x03, 0x50
        /*001a*/ 	.short	0x0000


	//----- nvinfo : EIATTR_MAXREG_COUNT
	.align		4
        /*001c*/ 	.byte	0x03, 0x1b
        /*001e*/ 	.short	0x00a8


	//----- nvinfo : EIATTR_NUM_BARRIERS
	.align		4
        /*0020*/ 	.byte	0x02, 0x4c
        /*0022*/ 	.byte	0x01
	.zero		1


	//----- nvinfo : EIATTR_EXTERNS
	.align		4
        /*0024*/ 	.byte	0x04, 0x0f
        /*0026*/ 	.short	(.L_25 - .L_24)


	//   ....[0]....
	.align		4
.L_24:
        /*0028*/ 	.word	index@(__assertfail)


	//----- nvinfo : EIATTR_MERCURY_ISA_VERSION
	.align		4
.L_25:
        /*002c*/ 	.byte	0x03, 0x5f
        /*002e*/ 	.short	0x0101


	//----- nvinfo : EIATTR_INT_WARP_WIDE_INSTR_OFFSETS
	.align		4
        /*0030*/ 	.byte	0x04, 0x31
        /*0032*/ 	.short	(.L_27 - .L_26)


	//   ....[0]....
.L_26:
        /*0034*/ 	.word	0x000003b0


	//   ....[1]....
        /*0038*/ 	.word	0x000003e0


	//   ....[2]....
        /*003c*/ 	.word	0x000004c0


	//----- nvinfo : EIATTR_COOP_GROUP_MASK_REGIDS
	.align		4
.L_27:
        /*0040*/ 	.byte	0x04, 0x29
        /*0042*/ 	.short	(.L_29 - .L_28)


	//   ....[0]....
.L_28:
        /*0044*/ 	.word	0xffffffff


	//   ....[1]....
        /*0048*/ 	.word	0xffffffff


	//   ....[2]....
        /*004c*/ 	.word	0xffffffff


	//   ....[3]....
        /*0050*/ 	.word	0xffffffff


	//   ....[4]....
        /*0054*/ 	.word	0xffffffff


	//----- nvinfo : EIATTR_COOP_GROUP_INSTR_OFFSETS
	.align		4
.L_29:
        /*0058*/ 	.byte	0x04, 0x28
        /*005a*/ 	.short	(.L_31 - .L_30)


	//   ....[0]....
.L_30:
        /*005c*/ 	.word	0x00000060


	//   ....[1]....
        /*0060*/ 	.word	0x00000070


	//   ....[2]....
        /*0064*/ 	.word	0x00000130


	//   ....[3]....
        /*0068*/ 	.word	0x000002c0


	//   ....[4]....
        /*006c*/ 	.word	0x00000f70


	//----- nvinfo : EIATTR_REG_RECONFIG
	.align		4
.L_31:
        /*0070*/ 	.byte	0x01, 0x54
	.zero		2


	//----- nvinfo : EIATTR_SYSCALL_OFFSETS
	.align		4
        /*0074*/ 	.byte	0x04, 0x46
        /*0076*/ 	.short	(.L_33 - .L_32)


	//   ....[0]....
.L_32:
        /*0078*/ 	.word	0x00001130


	//----- nvinfo : EIATTR_MBARRIER_INSTR_OFFSETS
	.align		4
.L_33:
        /*007c*/ 	.byte	0x04, 0x39
        /*007e*/ 	.short	(.L_35 - .L_34)


	//   ....[0]....
.L_34:
        /*0080*/ 	.word	0x00000230
        /*0084*/ 	.word	0x000000ff
        /*0088*/ 	.word	0x00000000
        /*008c*/ 	.short	0x0100
        /*008e*/ 	.byte	0x08
	.zero		1


	//   ....[1]....
        /*0090*/ 	.word	0x00000240
        /*0094*/ 	.word	0x000000ff
        /*0098*/ 	.word	0x00000020
        /*009c*/ 	.short	0x0100
        /*009e*/ 	.byte	0x08
	.zero		1


	//   ....[2]....
        /*00a0*/ 	.word	0x00000250
        /*00a4*/ 	.word	0x000000ff
        /*00a8*/ 	.word	0x00000008
        /*00ac*/ 	.short	0x0100
        /*00ae*/ 	.byte	0x08
	.zero		1


	//   ....[3]....
        /*00b0*/ 	.word	0x00000260
        /*00b4*/ 	.word	0x000000ff
        /*00b8*/ 	.word	0x00000028
        /*00bc*/ 	.short	0x0100
        /*00be*/ 	.byte	0x08
	.zero		1


	//   ....[4]....
        /*00c0*/ 	.word	0x00000270
        /*00c4*/ 	.word	0x000000ff
        /*00c8*/ 	.word	0x00000010
        /*00cc*/ 	.short	0x0100
        /*00ce*/ 	.byte	0x08
	.zero		1


	//   ....[5]....
        /*00d0*/ 	.word	0x00000280
        /*00d4*/ 	.word	0x000000ff
        /*00d8*/ 	.word	0x00000030
        /*00dc*/ 	.short	0x0100
        /*00de*/ 	.byte	0x08
	.zero		1


	//   ....[6]....
        /*00e0*/ 	.word	0x00000290
        /*00e4*/ 	.word	0x000000ff
        /*00e8*/ 	.word	0x00000018
        /*00ec*/ 	.short	0x0100
        /*00ee*/ 	.byte	0x08
	.zero		1


	//   ....[7]....
        /*00f0*/ 	.word	0x000002a0
        /*00f4*/ 	.word	0x000000ff
        /*00f8*/ 	.word	0x00000038
        /*00fc*/ 	.short	0x0100
        /*00fe*/ 	.byte	0x08
	.zero		1


	//   ....[8]....
        /*0100*/ 	.word	0x00000530
        /*0104*/ 	.word	0x000000ff
        /*0108*/ 	.word	0x00000050
        /*010c*/ 	.short	0x0100
        /*010e*/ 	.byte	0x06
	.zero		1


	//   ....[9]....
        /*0110*/ 	.word	0x00000590
        /*0114*/ 	.word	0x000000ff
        /*0118*/ 	.word	0x00000058
        /*011c*/ 	.short	0x0100
        /*011e*/ 	.byte	0x06
	.zero		1


	//   ....[10]....
        /*0120*/ 	.word	0x000011b0
        /*0124*/ 	.word	0x00000003
        /*0128*/ 	.word	0x00000000
        /*012c*/ 	.short	0x010a
        /*012e*/ 	.byte	0x3f
	.zero		1


	//   ....[11]....
        /*0130*/ 	.word	0x000011f0
        /*0134*/ 	.word	0x00000003
        /*0138*/ 	.word	0x00000000
        /*013c*/ 	.short	0x010a
        /*013e*/ 	.byte	0x3f
	.zero		1


	//   ....[12]....
        /*0140*/ 	.word	0x000019e0
        /*0144*/ 	.word	0x000000ff
        /*0148*/ 	.word	0x00000000
        /*014c*/ 	.short	0x010a
        /*014e*/ 	.byte	0x09
	.zero		1


	//   ....[13]....
        /*0150*/ 	.word	0x00001a20
        /*0154*/ 	.word	0x000000ff
        /*0158*/ 	.word	0x00000000
        /*015c*/ 	.short	0x010a
        /*015e*/ 	.byte	0x09
	.zero		1


	//   ....[14]....
        /*0160*/ 	.word	0x000020d0
        /*0164*/ 	.word	0x000000ff
        /*0168*/ 	.word	0x00000000
        /*016c*/ 	.short	0x0101
        /*016e*/ 	.byte	0x08
	.zero		1


	//   ....[15]....
        /*0170*/ 	.word	0x000022b0
        /*0174*/ 	.word	0x000000ff
        /*0178*/ 	.word	0x00000000
        /*017c*/ 	.short	0x0101
        /*017e*/ 	.byte	0x04
	.zero		1


	//   ....[16]....
        /*0180*/ 	.word	0x0000bb70
        /*0184*/ 	.word	0x0000000c
        /*0188*/ 	.word	0x00000020
        /*018c*/ 	.short	0x010a
        /*018e*/ 	.byte	0x3f
	.zero		1


	//   ....[17]....
        /*0190*/ 	.word	0x0000bff0
        /*0194*/ 	.word	0x00000005
        /*0198*/ 	.word	0x00000058
        /*019c*/ 	.short	0x0101
        /*019e*/ 	.byte	0x3f
	.zero		1


	//   ....[18]....
        /*01a0*/ 	.word	0x0000c6f0
        /*01a4*/ 	.word	0x00000007
        /*01a8*/ 	.word	0x00000000
        /*01ac*/ 	.short	0x010a
        /*01ae*/ 	.byte	0x3f
	.zero		1


	//   ....[19]....
        /*01b0*/ 	.word	0x0000c770
        /*01b4*/ 	.word	0x00000006
        /*01b8*/ 	.word	0x00000000
        /*01bc*/ 	.short	0x010a
        /*01be*/ 	.byte	0x3f
	.zero		1


	//   ....[20]....
        /*01c0*/ 	.word	0x0000c800
        /*01c4*/ 	.word	0x00000007
        /*01c8*/ 	.word	0x00000000
        /*01cc*/ 	.short	0x010a
        /*01ce*/ 	.byte	0x3f
	.zero		1


	//   ....[21]....
        /*01d0*/ 	.word	0x0000c890
        /*01d4*/ 	.word	0x00000005
        /*01d8*/ 	.word	0x00000000
        /*01dc*/ 	.short	0x010a
        /*01de*/ 	.byte	0x3f
	.zero		1


	//   ....[22]....
        /*01e0*/ 	.word	0x0000c8f0
        /*01e4*/ 	.word	0x00000003
        /*01e8*/ 	.word	0x00000000
        /*01ec*/ 	.short	0x010a
        /*01ee*/ 	.byte	0x3f
	.zero		1


	//   ....[23]....
        /*01f0*/ 	.word	0x0000c950
        /*01f4*/ 	.word	0x00000004
        /*01f8*/ 	.word	0x00000000
        /*01fc*/ 	.short	0x010a
        /*01fe*/ 	.byte	0x3f
	.zero		1


	//   ....[24]....
        /*0200*/ 	.word	0x0000ca20
        /*0204*/ 	.word	0x0000000c
        /*0208*/ 	.word	0x00000020
        /*020c*/ 	.short	0x010a
        /*020e*/ 	.byte	0x3f
	.zero		1


	//   ....[25]....
        /*0210*/ 	.word	0x0000caf0
        /*0214*/ 	.word	0x00000007
        /*0218*/ 	.word	0x00000000
        /*021c*/ 	.short	0x010a
        /*021e*/ 	.byte	0x3f
	.zero		1


	//   ....[26]....
        /*0220*/ 	.word	0x0000cb40
        /*0224*/ 	.word	0x00000006
        /*0228*/ 	.word	0x00000000
        /*022c*/ 	.short	0x010a
        /*022e*/ 	.byte	0x3f
	.zero		1


	//   ....[27]....
        /*0230*/ 	.word	0x0000cb90
        /*0234*/ 	.word	0x00000007
        /*0238*/ 	.word	0x00000000
        /*023c*/ 	.short	0x010a
        /*023e*/ 	.byte	0x3f
	.zero		1


	//----- nvinfo : EIATTR_NUM_MBARRIERS
	.align		4
.L_35:
        /*0240*/ 	.byte	0x03, 0x38
        /*0242*/ 	.short	0x000a


	//----- nvinfo : EIATTR_EXIT_INSTR_OFFSETS
	.align		4
        /*0244*/ 	.byte	0x04, 0x1c
        /*0246*/ 	.short	(.L_37 - .L_36)


	//   ....[0]....
.L_36:
        /*0248*/ 	.word	0x000005e0


	//   ....[1]....
        /*024c*/ 	.word	0x00000ea0


	//   ....[2]....
        /*0250*/ 	.word	0x0000b1e0


	//   ....[3]....
        /*0254*/ 	.word	0x0000b810


	//   ....[4]....
        /*0258*/ 	.word	0x0000c8e0


	//----- nvinfo : EIATTR_MAX_THREADS
	.align		4
.L_37:
        /*025c*/ 	.byte	0x04, 0x05
        /*025e*/ 	.short	(.L_39 - .L_38)
.L_38:
        /*0260*/ 	.word	0x00000180
        /*0264*/ 	.word	0x00000001
        /*0268*/ 	.word	0x00000001


	//----- nvinfo : EIATTR_CRS_STACK_SIZE
	.align		4
.L_39:
        /*026c*/ 	.byte	0x04, 0x1e
        /*026e*/ 	.short	(.L_41 - .L_40)
.L_40:
        /*0270*/ 	.word	0x00000000


	//----- nvinfo : EIATTR_CBANK_PARAM_SIZE
	.align		4
.L_41:
        /*0274*/ 	.byte	0x03, 0x19
        /*0276*/ 	.short	0x0470


	//----- nvinfo : EIATTR_PARAM_CBANK
	.align		4
        /*0278*/ 	.byte	0x04, 0x0a
        /*027a*/ 	.short	(.L_43 - .L_42)
	.align		4
.L_42:
        /*027c*/ 	.word	index@(.nv.constant0._ZN7cutlass13device_kernelINS_4gemm6kernel13GemmUniversalIN4cute5tupleIJiiiiEEENS1_10collective13CollectiveMmaINS1_34MainloopSm90TmaGmmaWarpSpecializedILi4ENS5_IJNS4_1CILi1EEESB_SB_EEENS1_35KernelTmaWarpSpecializedCooperativeEEENS5_IJNSA_ILi256EEENSA_ILi128EEESG_EEENS_6half_tENS5_IJlSB_lEEESI_SJ_NS4_8TiledMMAINS4_8MMA_AtomIJNS4_4SM904GMMA26MMA_64x128x16_F32F16F16_SSILNSN_5MajorE0ELSP_0ELNSN_7ScaleInE1ELSQ_1EEEEEENS4_6LayoutINS5_IJNSA_ILi2EEESB_SB_EEENS5_IJSB_NSA_ILi0EEESW_EEEEENS5_IJNS4_10UnderscoreESZ_SZ_EEEEENS4_13SM90_TMA_LOADENS4_14ComposedLayoutINS4_7SwizzleILi3ELi4ELi3EEENS4_18smem_ptr_flag_bitsILi16EEENST_INS5_IJNSA_ILi8EEENSA_ILi64EEEEEENS5_IJS19_SB_EEEEEEEvNS4_8identityES12_S1D_vS1E_EENS_8epilogue10collective6detail29Sm90TmaWarpSpecializedAdapterINS1H_15DefaultEpilogueISI_SJ_SJ_NS1G_6thread17LinearCombinationISI_Li1EffLNS1L_9ScaleType4KindE0ELNS_15FloatRoundStyleE2ESI_EENS1_15EpilogueDefaultEEEEEvvEEEEvNT_6ParamsE)
        /*0280*/ 	.short	0x0210
        /*0282*/ 	.short	0x0470


	//----- nvinfo : EIATTR_SW_WAR
	.align		4
.L_43:
        /*0284*/ 	.byte	0x04, 0x36
        /*0286*/ 	.short	(.L_45 - .L_44)
.L_44:
        /*0288*/ 	.word	0x00000008
.L_45:


//--------------------- .nv.callgraph             --------------------------
	.section	.nv.callgraph,"",@"SHT_CUDA_CALLGRAPH"
	.align	4
	.sectionentsize	8
	.align		4
        /*0000*/ 	.word	0x00000000
	.align		4
        /*0004*/ 	.word	0xffffffff
	.align		4
        /*0008*/ 	.word	index@(_ZN7cutlass13device_kernelINS_4gemm6kernel13GemmUniversalIN4cute5tupleIJiiiiEEENS1_10collective13CollectiveMmaINS1_34MainloopSm90TmaGmmaWarpSpecializedILi4ENS5_IJNS4_1CILi1EEESB_SB_EEENS1_35KernelTmaWarpSpecializedCooperativeEEENS5_IJNSA_ILi256EEENSA_ILi128EEESG_EEENS_6half_tENS5_IJlSB_lEEESI_SJ_NS4_8TiledMMAINS4_8MMA_AtomIJNS4_4SM904GMMA26MMA_64x128x16_F32F16F16_SSILNSN_5MajorE0ELSP_0ELNSN_7ScaleInE1ELSQ_1EEEEEENS4_6LayoutINS5_IJNSA_ILi2EEESB_SB_EEENS5_IJSB_NSA_ILi0EEESW_EEEEENS5_IJNS4_10UnderscoreESZ_SZ_EEEEENS4_13SM90_TMA_LOADENS4_14ComposedLayoutINS4_7SwizzleILi3ELi4ELi3EEENS4_18smem_ptr_flag_bitsILi16EEENST_INS5_IJNSA_ILi8EEENSA_ILi64EEEEEENS5_IJS19_SB_EEEEEEEvNS4_8identityES12_S1D_vS1E_EENS_8epilogue10collective6detail29Sm90TmaWarpSpecializedAdapterINS1H_15DefaultEpilogueISI_SJ_SJ_NS1G_6thread17LinearCombinationISI_Li1EffLNS1L_9ScaleType4KindE0ELNS_15FloatRoundStyleE2ESI_EENS1_15EpilogueDefaultEEEEEvvEEEEvNT_6ParamsE)
	.align		4
        /*000c*/ 	.word	index@(__assertfail)
	.align		4
        /*0010*/ 	.word	0x00000000
	.align		4
        /*0014*/ 	.word	0xfffffffe
	.align		4
        /*0018*/ 	.word	0x00000000
	.align		4
        /*001c*/ 	.word	0xfffffffd
	.align		4
        /*0020*/ 	.word	0x00000000
	.align		4
        /*0024*/ 	.word	0xfffffffc


//--------------------- .nv.constant4             --------------------------
	.section	.nv.constant4,"a",@progbits
	.align	8
	.align		8
.nv.constant4:
        /*0000*/ 	.dword	__assertfail
	.align		8
        /*0008*/ 	.dword	__unnamed_1
	.align		8
        /*0010*/ 	.dword	_ZN40_INTERNAL_e0a96c17_4_k_cu_2e2f760e_166014cuda3std3__45__cpo5beginE
	.align		8
        /*0018*/ 	.dword	_ZN40_INTERNAL_e0a96c17_4_k_cu_2e2f760e_166014cuda3std3__45__cpo3endE
	.align		8
        /*0020*/ 	.dword	_ZN40_INTERNAL_e0a96c17_4_k_cu_2e2f760e_166014cuda3std3__45__cpo6cbeginE
	.align		8
        /*0028*/ 	.dword	_ZN40_INTERNAL_e0a96c17_4_k_cu_2e2f760e_166014cuda3std3__45__cpo4cendE
	.align		8
        /*0030*/ 	.dword	_ZN40_INTERNAL_e0a96c17_4_k_cu_2e2f760e_166014cuda3std3__442_GLOBAL__N__e0a96c17_4_k_cu_2e2f760e_166016ignoreE
	.align		8
        /*0038*/ 	.dword	_ZN40_INTERNAL_e0a96c17_4_k_cu_2e2f760e_166014cuda3std3__419piecewise_constructE
	.align		8
        /*0040*/ 	.dword	_ZN40_INTERNAL_e0a96c17_4_k_cu_2e2f760e_166014cuda3std3__48in_placeE
	.align		8
        /*0048*/ 	.dword	_ZN40_INTERNAL_e0a96c17_4_k_cu_2e2f760e_166014cuda3std6ranges3__45__cpo4swapE
	.align		8
        /*0050*/ 	.dword	_ZN40_INTERNAL_e0a96c17_4_k_cu_2e2f760e_166014cuda3std6ranges3__45__cpo9iter_moveE
	.align		8
        /*0058*/ 	.dword	_ZN40_INTERNAL_e0a96c17_4_k_cu_2e2f760e_166014cute7productE
	.align		8
        /*0060*/ 	.dword	_ZN40_INTERNAL_e0a96c17_4_k_cu_2e2f760e_166014cute1_E
	.align		8
        /*0068*/ 	.dword	$str$22
	.align		8
        /*0070*/ 	.dword	$str$23


//--------------------- .text._ZN7cutlass13device_kernelINS_4gemm6kernel13GemmUniversalIN4cute5tupleIJiiiiEEENS1_10collective13CollectiveMmaINS1_34MainloopSm90TmaGmmaWarpSpecializedILi4ENS5_IJNS4_1CILi1EEESB_SB_EEENS1_35KernelTmaWarpSpecializedCooperativeEEENS5_IJNSA_ILi256EEENSA_ILi128EEESG_EEENS_6half_tENS5_IJlSB_lEEESI_SJ_NS4_8TiledMMAINS4_8MMA_AtomIJNS4_4SM904GMMA26MMA_64x128x16_F32F16F16_SSILNSN_5MajorE0ELSP_0ELNSN_7ScaleInE1ELSQ_1EEEEEENS4_6LayoutINS5_IJNSA_ILi2EEESB_SB_EEENS5_IJSB_NSA_ILi0EEESW_EEEEENS5_IJNS4_10UnderscoreESZ_SZ_EEEEENS4_13SM90_TMA_LOADENS4_14ComposedLayoutINS4_7SwizzleILi3ELi4ELi3EEENS4_18smem_ptr_flag_bitsILi16EEENST_INS5_IJNSA_ILi8EEENSA_ILi64EEEEEENS5_IJS19_SB_EEEEEEEvNS4_8identityES12_S1D_vS1E_EENS_8epilogue10collective6detail29Sm90TmaWarpSpecializedAdapterINS1H_15DefaultEpilogueISI_SJ_SJ_NS1G_6thread17LinearCombinationISI_Li1EffLNS1L_9ScaleType4KindE0ELNS_15FloatRoundStyleE2ESI_EENS1_15EpilogueDefaultEEEEEvvEEEEvNT_6ParamsE --------------------------
	.section	.text._ZN7cutlass13device_kernelINS_4gemm6kernel13GemmUniversalIN4cute5tupleIJiiiiEEENS1_10collective13CollectiveMmaINS1_34MainloopSm90TmaGmmaWarpSpecializedILi4ENS5_IJNS4_1CILi1EEESB_SB_EEENS1_35KernelTmaWarpSpecializedCooperativeEEENS5_IJNSA_ILi256EEENSA_ILi128EEESG_EEENS_6half_tENS5_IJlSB_lEEESI_SJ_NS4_8TiledMMAINS4_8MMA_AtomIJNS4_4SM904GMMA26MMA_64x128x16_F32F16F16_SSILNSN_5MajorE0ELSP_0ELNSN_7ScaleInE1ELSQ_1EEEEEENS4_6LayoutINS5_IJNSA_ILi2EEESB_SB_EEENS5_IJSB_NSA_ILi0EEESW_EEEEENS5_IJNS4_10UnderscoreESZ_SZ_EEEEENS4_13SM90_TMA_LOADENS4_14ComposedLayoutINS4_7SwizzleILi3ELi4ELi3EEENS4_18smem_ptr_flag_bitsILi16EEENST_INS5_IJNSA_ILi8EEENSA_ILi64EEEEEENS5_IJS19_SB_EEEEEEEvNS4_8identityES12_S1D_vS1E_EENS_8epilogue10collective6detail29Sm90TmaWarpSpecializedAdapterINS1H_15DefaultEpilogueISI_SJ_SJ_NS1G_6thread17LinearCombinationISI_Li1EffLNS1L_9ScaleType4KindE0ELNS_15FloatRoundStyleE2ESI_EENS1_15EpilogueDefaultEEEEEvvEEEEvNT_6ParamsE,"ax",@progbits
	.align	128
.text._ZN7cutlass13device_kernelINS_4gemm6kernel13GemmUniversalIN4cute5tupleIJiiiiEEENS1_10collective13CollectiveMmaINS1_34MainloopSm90TmaGmmaWarpSpecializedILi4ENS5_IJNS4_1CILi1EEESB_SB_EEENS1_35KernelTmaWarpSpecializedCooperativeEEENS5_IJNSA_ILi256EEENSA_ILi128EEESG_EEENS_6half_tENS5_IJlSB_lEEESI_SJ_NS4_8TiledMMAINS4_8MMA_AtomIJNS4_4SM904GMMA26MMA_64x128x16_F32F16F16_SSILNSN_5MajorE0ELSP_0ELNSN_7ScaleInE1ELSQ_1EEEEEENS4_6LayoutINS5_IJNSA_ILi2EEESB_SB_EEENS5_IJSB_NSA_ILi0EEESW_EEEEENS5_IJNS4_10UnderscoreESZ_SZ_EEEEENS4_13SM90_TMA_LOADENS4_14ComposedLayoutINS4_7SwizzleILi3ELi4ELi3EEENS4_18smem_ptr_flag_bitsILi16EEENST_INS5_IJNSA_ILi8EEENSA_ILi64EEEEEENS5_IJS19_SB_EEEEEEEvNS4_8identityES12_S1D_vS1E_EENS_8epilogue10collective6detail29Sm90TmaWarpSpecializedAdapterINS1H_15DefaultEpilogueISI_SJ_SJ_NS1G_6thread17LinearCombinationISI_Li1EffLNS1L_9ScaleType4KindE0ELNS_15FloatRoundStyleE2ESI_EENS1_15EpilogueDefaultEEEEEvvEEEEvNT_6ParamsE:
        .type           _ZN7cutlass13device_kernelINS_4gemm6kernel13GemmUniversalIN4cute5tupleIJiiiiEEENS1_10collective13CollectiveMmaINS1_34MainloopSm90TmaGmmaWarpSpecializedILi4ENS5_IJNS4_1CILi1EEESB_SB_EEENS1_35KernelTmaWarpSpecializedCooperativeEEENS5_IJNSA_ILi256EEENSA_ILi128EEESG_EEENS_6half_tENS5_IJlSB_lEEESI_SJ_NS4_8TiledMMAINS4_8MMA_AtomIJNS4_4SM904GMMA26MMA_64x128x16_F32F16F16_SSILNSN_5MajorE0ELSP_0ELNSN_7ScaleInE1ELSQ_1EEEEEENS4_6LayoutINS5_IJNSA_ILi2EEESB_SB_EEENS5_IJSB_NSA_ILi0EEESW_EEEEENS5_IJNS4_10UnderscoreESZ_SZ_EEEEENS4_13SM90_TMA_LOADENS4_14ComposedLayoutINS4_7SwizzleILi3ELi4ELi3EEENS4_18smem_ptr_flag_bitsILi16EEENST_INS5_IJNSA_ILi8EEENSA_ILi64EEEEEENS5_IJS19_SB_EEEEEEEvNS4_8identityES12_S1D_vS1E_EENS_8epilogue10collective6detail29Sm90TmaWarpSpecializedAdapterINS1H_15DefaultEpilogueISI_SJ_SJ_NS1G_6thread17LinearCombinationISI_Li1EffLNS1L_9ScaleType4KindE0ELNS_15FloatRoundStyleE2ESI_EENS1_15EpilogueDefaultEEEEEvvEEEEvNT_6ParamsE,@function
        .size           _ZN7cutlass13device_kernelINS_4gemm6kernel13GemmUniversalIN4cute5tupleIJiiiiEEENS1_10collective13CollectiveMmaINS1_34MainloopSm90TmaGmmaWarpSpecializedILi4ENS5_IJNS4_1CILi1EEESB_SB_EEENS1_35KernelTmaWarpSpecializedCooperativeEEENS5_IJNSA_ILi256EEENSA_ILi128EEESG_EEENS_6half_tENS5_IJlSB_lEEESI_SJ_NS4_8TiledMMAINS4_8MMA_AtomIJNS4_4SM904GMMA26MMA_64x128x16_F32F16F16_SSILNSN_5MajorE0ELSP_0ELNSN_7ScaleInE1ELSQ_1EEEEEENS4_6LayoutINS5_IJNSA_ILi2EEESB_SB_EEENS5_IJSB_NSA_ILi0EEESW_EEEEENS5_IJNS4_10UnderscoreESZ_SZ_EEEEENS4_13SM90_TMA_LOADENS4_14ComposedLayoutINS4_7SwizzleILi3ELi4ELi3EEENS4_18smem_ptr_flag_bitsILi16EEENST_INS5_IJNSA_ILi8EEENSA_ILi64EEEEEENS5_IJS19_SB_EEEEEEEvNS4_8identityES12_S1D_vS1E_EENS_8epilogue10collective6detail29Sm90TmaWarpSpecializedAdapterINS1H_15DefaultEpilogueISI_SJ_SJ_NS1G_6thread17LinearCombinationISI_Li1EffLNS1L_9ScaleType4KindE0ELNS_15FloatRoundStyleE2ESI_EENS1_15EpilogueDefaultEEEEEvvEEEEvNT_6ParamsE,(.L_x_320 - _ZN7cutlass13device_kernelINS_4gemm6kernel13GemmUniversalIN4cute5tupleIJiiiiEEENS1_10collective13CollectiveMmaINS1_34MainloopSm90TmaGmmaWarpSpecializedILi4ENS5_IJNS4_1CILi1EEESB_SB_EEENS1_35KernelTmaWarpSpecializedCooperativeEEENS5_IJNSA_ILi256EEENSA_ILi128EEESG_EEENS_6half_tENS5_IJlSB_lEEESI_SJ_NS4_8TiledMMAINS4_8MMA_AtomIJNS4_4SM904GMMA26MMA_64x128x16_F32F16F16_SSILNSN_5MajorE0ELSP_0ELNSN_7ScaleInE1ELSQ_1EEEEEENS4_6LayoutINS5_IJNSA_ILi2EEESB_SB_EEENS5_IJSB_NSA_ILi0EEESW_EEEEENS5_IJNS4_10UnderscoreESZ_SZ_EEEEENS4_13SM90_TMA_LOADENS4_14ComposedLayoutINS4_7SwizzleILi3ELi4ELi3EEENS4_18smem_ptr_flag_bitsILi16EEENST_INS5_IJNSA_ILi8EEENSA_ILi64EEEEEENS5_IJS19_SB_EEEEEEEvNS4_8identityES12_S1D_vS1E_EENS_8epilogue10collective6detail29Sm90TmaWarpSpecializedAdapterINS1H_15DefaultEpilogueISI_SJ_SJ_NS1G_6thread17LinearCombinationISI_Li1EffLNS1L_9ScaleType4KindE0ELNS_15FloatRoundStyleE2ESI_EENS1_15EpilogueDefaultEEEEEvvEEEEvNT_6ParamsE)
        .other          _ZN7cutlass13device_kernelINS_4gemm6kernel13GemmUniversalIN4cute5tupleIJiiiiEEENS1_10collective13CollectiveMmaINS1_34MainloopSm90TmaGmmaWarpSpecializedILi4ENS5_IJNS4_1CILi1EEESB_SB_EEENS1_35KernelTmaWarpSpecializedCooperativeEEENS5_IJNSA_ILi256EEENSA_ILi128EEESG_EEENS_6half_tENS5_IJlSB_lEEESI_SJ_NS4_8TiledMMAINS4_8MMA_AtomIJNS4_4SM904GMMA26MMA_64x128x16_F32F16F16_SSILNSN_5MajorE0ELSP_0ELNSN_7ScaleInE1ELSQ_1EEEEEENS4_6LayoutINS5_IJNSA_ILi2EEESB_SB_EEENS5_IJSB_NSA_ILi0EEESW_EEEEENS5_IJNS4_10UnderscoreESZ_SZ_EEEEENS4_13SM90_TMA_LOADENS4_14ComposedLayoutINS4_7SwizzleILi3ELi4ELi3EEENS4_18smem_ptr_flag_bitsILi16EEENST_INS5_IJNSA_ILi8EEENSA_ILi64EEEEEENS5_IJS19_SB_EEEEEEEvNS4_8identityES12_S1D_vS1E_EENS_8epilogue10collective6detail29Sm90TmaWarpSpecializedAdapterINS1H_15DefaultEpilogueISI_SJ_SJ_NS1G_6thread17LinearCombinationISI_Li1EffLNS1L_9ScaleType4KindE0ELNS_15FloatRoundStyleE2ESI_EENS1_15EpilogueDefaultEEEEEvvEEEEvNT_6ParamsE,@"STO_CUDA_ENTRY STV_DEFAULT"
_ZN7cutlass13device_kernelINS_4gemm6kernel13GemmUniversalIN4cute5tupleIJiiiiEEENS1_10collective13CollectiveMmaINS1_34MainloopSm90TmaGmmaWarpSpecializedILi4ENS5_IJNS4_1CILi1EEESB_SB_EEENS1_35KernelTmaWarpSpecializedCooperativeEEENS5_IJNSA_ILi256EEENSA_ILi128EEESG_EEENS_6half_tENS5_IJlSB_lEEESI_SJ_NS4_8TiledMMAINS4_8MMA_AtomIJNS4_4SM904GMMA26MMA_64x128x16_F32F16F16_SSILNSN_5MajorE0ELSP_0ELNSN_7ScaleInE1ELSQ_1EEEEEENS4_6LayoutINS5_IJNSA_ILi2EEESB_SB_EEENS5_IJSB_NSA_ILi0EEESW_EEEEENS5_IJNS4_10UnderscoreESZ_SZ_EEEEENS4_13SM90_TMA_LOADENS4_14ComposedLayoutINS4_7SwizzleILi3ELi4ELi3EEENS4_18smem_ptr_flag_bitsILi16EEENST_INS5_IJNSA_ILi8EEENSA_ILi64EEEEEENS5_IJS19_SB_EEEEEEEvNS4_8identityES12_S1D_vS1E_EENS_8epilogue10collective6detail29Sm90TmaWarpSpecializedAdapterINS1H_15DefaultEpilogueISI_SJ_SJ_NS1G_6thread17LinearCombinationISI_Li1EffLNS1L_9ScaleType4KindE0ELNS_15FloatRoundStyleE2ESI_EENS1_15EpilogueDefaultEEEEEvvEEEEvNT_6ParamsE:
[----:B------:R-:W0:Y:S01]  /*0000*/  LDC R1, c[0x0][0x28] ;  /* 0x00000a00ff017b82 */ /* 0x000e220000000800 */
[----:B------:R-:W1:Y:S01]  /*0010*/  S2R R18, SR_TID.X ;  /* 0x0000000000127919 */ /* 0x000e620000002100 */
[----:B------:R-:W-:Y:S01]  /*0020*/  ELECT P0, URZ, PT ;  /* 0x00000000003f782f */ /* 0x000fe20003800000 */
[----:B------:R-:W-:Y:S01]  /*0030*/  BSSY B0, `(.L_x_0) ;  /* 0x000000f000007945 */ /* 0x000fe20003800000 */
[--C-:B-1----:R-:W-:Y:S02]  /*0040*/  SHF.R.U32.HI R0, RZ, 0x5, R18.reuse ;  /* 0x00000005ff007819 */ /* 0x102fe40000011612 */
[----:B------:R-:W-:-:S03]  /*0050*/  SHF.R.U32.HI R22, RZ, 0x7, R18 ;  /* 0x00000007ff167819 */ /* 0x000fc60000011612 */
[----:B------:R-:W1:Y:S04]  /*0060*/  SHFL.IDX PT, R5, R0, RZ, 0x1f ;  /* 0x00001fff00057589 */ /* 0x000e6800000e0000 */
[----:B------:R2:W3:Y:S01]  /*0070*/  SHFL.IDX PT, R8, R22, RZ, 0x1f ;  /* 0x00001fff16087589 */ /* 0x0004e200000e0000 */
[----:B-1----:R-:W-:-:S13]  /*0080*/  ISETP.NE.OR P0, PT, R5, RZ, !P0 ;  /* 0x000000ff0500720c */ /* 0x002fda0004705670 */
[----:B0-23--:R-:W-:Y:S05]  /*0090*/  @P0 BRA `(.L_x_1) ;  /* 0x0000000000200947 */ /* 0x00dfea0003800000 */
[----:B------:R-:W-:Y:S02]  /*00a0*/  ULDC.64 UR4, c[0x0][0x198] ;  /* 0x0000660000047ab9 */ /* 0x000fe40000000a00 */
[----:B------:R-:W-:Y:S02]  /*00b0*/  UIADD3 UR6, UP0, UR4, 0xf0, URZ ;  /* 0x000000f004067890 */ /* 0x000fe4000ff1e03f */
[----:B------:R-:W-:Y:S02]  /*00c0*/  UIADD3 UR4, UP1, UR4, 0x1f0, URZ ;  /* 0x000001f004047890 */ /* 0x000fe4000ff3e03f */
[----:B------:R-:W-:Y:S02]  /*00d0*/  UIADD3.X UR7, URZ, UR5, URZ, UP0, !UPT ;  /* 0x000000053f077290 */ /* 0x000fe400087fe43f */
[----:B------:R-:W-:-:S07]  /*00e0*/  UIADD3.X UR5, URZ, UR5, URZ, UP1, !UPT ;  /* 0x000000053f057290 */ /* 0x000fce0008ffe43f */
[----:B------:R0:W-:Y:S02]  /*00f0*/  UTMACCTL.PF [UR6] ;  /* 0x00000000060079b9 */ /* 0x0001e40008040000 */
[----:B------:R0:W-:Y:S02]  /*0100*/  UTMACCTL.PF [UR4] ;  /* 0x00000000040079b9 */ /* 0x0001e40008040000 */
[----:B0-----:R-:W-:Y:S01]  /*0110*/  NOP ;  /* 0x0000000000007918 */ /* 0x001fe20000000000 */
.L_x_1:
[----:B------:R-:W-:Y:S05]  /*0120*/  BSYNC B0 ;  /* 0x0000000000007941 */ /* 0x000fea0003800000 */
.L_x_0:
[----:B------:R-:W0:Y:S02]  /*0130*/  SHFL.IDX PT, R2, R0, RZ, 0x1f ;  /* 0x00001fff00027589 */ /* 0x000e2400000e0000 */
[----:B0-----:R-:W-:-:S13]  /*0140*/  ISETP.NE.AND P0, PT, R2, RZ, PT ;  /* 0x000000ff0200720c */ /* 0x001fda0003f05270 */
[----:B------:R-:W-:Y:S05]  /*0150*/  @P0 BRA `(.L_x_2) ;  /* 0x0000000000580947 */ /* 0x000fea0003800000 */
[----:B------:R-:W0:Y:S01]  /*0160*/  S2UR UR8, SR_CgaCtaId ;  /* 0x00000000000879c3 */ /* 0x000e220000008800 */
[----:B------:R-:W-:Y:S01]  /*0170*/  UMOV UR4, 0x400 ;  /* 0x0000040000047882 */ /* 0x000fe20000000000 */
[----:B------:R-:W-:Y:S01]  /*0180*/  UMOV UR5, 0x1 ;  /* 0x0000000100057882 */ /* 0x000fe20000000000 */
[----:B------:R-:W-:Y:S01]  /*0190*/  UMOV UR6, 0x100 ;  /* 0x0000010000067882 */ /* 0x000fe20000000000 */
[----:B------:R-:W-:Y:S01]  /*01a0*/  ELECT P0, URZ, PT ;  /* 0x00000000003f782f */ /* 0x000fe20003800000 */
[----:B------:R-:W-:-:S04]  /*01b0*/  UIADD3 UR6, -UR6, 0x100000, URZ ;  /* 0x0010000006067890 */ /* 0x000fc8000fffe13f */
[----:B------:R-:W-:Y:S02]  /*01c0*/  USHF.L.U32 UR7, UR6, 0xb, URZ ;  /* 0x0000000b06077899 */ /* 0x000fe4000800063f */
[----:B------:R-:W-:Y:S02]  /*01d0*/  USHF.L.U32 UR6, UR6, 0x1, URZ ;  /* 0x0000000106067899 */ /* 0x000fe4000800063f */
[----:B0-----:R-:W-:Y:S02]  /*01e0*/  ULEA UR8, UR8, UR4, 0x18 ;  /* 0x0000000408087291 */ /* 0x001fe4000f8ec03f */
[----:B------:R-:W-:-:S04]  /*01f0*/  UIADD3 UR4, -UR5, 0x100000, URZ ;  /* 0x0010000005047890 */ /* 0x000fc8000fffe13f */
[----:B------:R-:W-:Y:S02]  /*0200*/  USHF.L.U32 UR5, UR4, 0xb, URZ ;  /* 0x0000000b04057899 */ /* 0x000fe4000800063f */
[----:B------:R-:W-:Y:S01]  /*0210*/  USHF.L.U32 UR4, UR4, 0x1, URZ ;  /* 0x0000000104047899 */ /* 0x000fe2000800063f */
[----:B------:R-:W0:Y:S11]  /*0220*/  FENCE.VIEW.ASYNC.S ;  /* 0x00000000000073c6 */ /* 0x000e360000000000 */
[----:B0-----:R0:W1:Y:S01]  /*0230*/  SYNCS.EXCH.64 URZ, [UR8], UR4 ;  /* 0x00000004083f75b2 */ /* 0x0010620008000100 */
[----:B------:R0:W2:Y:S01]  /*0240*/  SYNCS.EXCH.64 URZ, [UR8+0x20], UR6 ;  /* 0x00002006083f75b2 */ /* 0x0000a20008000100 */
[----:B------:R0:W3:Y:S01]  /*0250*/  SYNCS.EXCH.64 URZ, [UR8+0x8], UR4 ;  /* 0x00000804083f75b2 */ /* 0x0000e20008000100 */
[----:B------:R0:W4:Y:S01]  /*0260*/  SYNCS.EXCH.64 URZ, [UR8+0x28], UR6 ;  /* 0x00002806083f75b2 */ /* 0x0001220008000100 */
[----:B------:R0:W0:Y:S01]  /*0270*/  SYNCS.EXCH.64 URZ, [UR8+0x10], UR4 ;  /* 0x00001004083f75b2 */ /* 0x0000220008000100 */
[----:B------:R0:W0:Y:S01]  /*0280*/  SYNCS.EXCH.64 URZ, [UR8+0x30], UR6 ;  /* 0x00003006083f75b2 */ /* 0x0000220008000100 */
[----:B------:R0:W0:Y:S01]  /*0290*/  SYNCS.EXCH.64 URZ, [UR8+0x18], UR4 ;  /* 0x00001804083f75b2 */ /* 0x0000220008000100 */
[----:B------:R0:W0:Y:S01]  /*02a0*/  SYNCS.EXCH.64 URZ, [UR8+0x38], UR6 ;  /* 0x00003806083f75b2 */ /* 0x0000220008000100 */
[----:B------:R-:W-:Y:S01]  /*02b0*/  NOP ;  /* 0x0000000000007918 */ /* 0x000fe20000000000 */
.L_x_2:
[----:B------:R-:W5:Y:S01]  /*02c0*/  SHFL.IDX PT, R0, R0, RZ, 0x1f ;  /* 0x00001fff00007589 */ /* 0x000f6200000e0000 */
[----:B------:R-:W1:Y:S01]  /*02d0*/  LDC R2, c[0x0][0x65c] ;  /* 0x00019700ff027b82 */ /* 0x000e620000000800 */
[----:B------:R-:W-:Y:S02]  /*02e0*/  ELECT P0, URZ, PT ;  /* 0x00000000003f782f */ /* 0x000fe40003800000 */
[----:B------:R-:W-:Y:S01]  /*02f0*/  SHF.R.S32.HI R6, RZ, 0x1f, R5 ;  /* 0x0000001fff067819 */ /* 0x000fe20000011405 */
[----:B------:R-:W2:Y:S01]  /*0300*/  S2R R3, SR_CTAID.Y ;  /* 0x0000000000037919 */ /* 0x000ea20000002600 */
[----:B0-----:R-:W-:Y:S01]  /*0310*/  UMOV UR4, 0x20 ;  /* 0x0000002000047882 */ /* 0x001fe20000000000 */
[----:B------:R-:W-:Y:S01]  /*0320*/  ISETP.NE.AND P2, PT, R8, RZ, PT ;  /* 0x000000ff0800720c */ /* 0x000fe20003f45270 */
[----:B------:R-:W-:Y:S01]  /*0330*/  NOP ;  /* 0x0000000000007918 */ /* 0x000fe20000000000 */
[----:B------:R-:W0:Y:S01]  /*0340*/  S2R R4, SR_CTAID.X ;  /* 0x0000000000047919 */ /* 0x000e220000002500 */
[----:B------:R-:W-:Y:S01]  /*0350*/  LEA.HI R6, R6, R5, RZ, 0x2 ;  /* 0x0000000506067211 */ /* 0x000fe200078f10ff */
[----:B------:R-:W-:Y:S01]  /*0360*/  NOP ;  /* 0x0000000000007918 */ /* 0x000fe20000000000 */
[----:B-----5:R-:W-:-:S02]  /*0370*/  ISETP.NE.OR P0, PT, R0, RZ, !P0 ;  /* 0x000000ff0000720c */ /* 0x020fc40004705670 */
[----:B-1----:R-:W-:-:S04]  /*0380*/  ISETP.NE.AND P3, PT, R2, 0x1, PT ;  /* 0x000000010200780c */ /* 0x002fc80003f65270 */
[----:B------:R-:W-:Y:S02]  /*0390*/  P2R R0, PR, RZ, 0x8 ;  /* 0x00000008ff007803 */ /* 0x000fe40000000000 */
[----:B------:R-:W-:-:S05]  /*03a0*/  LOP3.LUT R0, R6, 0xfffffffc, RZ, 0xc0, !PT ;  /* 0xfffffffc06007812 */ /* 0x000fca00078ec0ff */
[----:B------:R-:W-:Y:S01]  /*03b0*/  VOTEU.ALL UP0, P0 ;  /* 0x00000000003f7886 */ /* 0x000fe20000000000 */
[----:B------:R-:W-:Y:S01]  /*03c0*/  IMAD.IADD R0, R5, 0x1, -R0 ;  /* 0x0000000105007824 */ /* 0x000fe200078e0a00 */
[----:B------:R-:W0:Y:S01]  /*03d0*/  @P3 LDC R17, c[0x0][0x10] ;  /* 0x00000400ff113b82 */ /* 0x000e220000000800 */
[----:B------:R-:W-:Y:S01]  /*03e0*/  VOTEU.ALL UP1, P0 ;  /* 0x00000000003f7886 */ /* 0x000fe20000020000 */
[----:B--2---:R-:W-:Y:S01]  /*03f0*/  @P3 IMAD.MOV.U32 R6, RZ, RZ, R3 ;  /* 0x000000ffff063224 */ /* 0x004fe200078e0003 */
[----:B------:R-:W-:Y:S01]  /*0400*/  @!UP0 UMOV UR6, 0x400 ;  /* 0x0000040000068882 */ /* 0x000fe20000000000 */
[----:B------:R-:W-:-:S04]  /*0410*/  @!UP0 UIADD3 UR4, -UR4, 0x100000, URZ ;  /* 0x0010000004048890 */ /* 0x000fc8000fffe13f */
[----:B------:R-:W-:Y:S02]  /*0420*/  @!UP0 USHF.L.U32 UR5, UR4, 0xb, URZ ;  /* 0x0000000b04058899 */ /* 0x000fe4000800063f */
[----:B------:R-:W-:Y:S01]  /*0430*/  @!UP0 USHF.L.U32 UR4, UR4, 0x1, URZ ;  /* 0x0000000104048899 */ /* 0x000fe2000800063f */
[----:B------:R-:W-:Y:S02]  /*0440*/  @P3 IMAD.MOV.U32 R7, RZ, RZ, RZ ;  /* 0x000000ffff073224 */ /* 0x000fe400078e00ff */
[----:B------:R-:W-:Y:S01]  /*0450*/  IMAD.MOV.U32 R5, RZ, RZ, RZ ;  /* 0x000000ffff057224 */ /* 0x000fe200078e00ff */
[----:B------:R-:W1:Y:S01]  /*0460*/  @!UP0 S2UR UR7, SR_CgaCtaId ;  /* 0x00000000000789c3 */ /* 0x000e620000008800 */
[----:B------:R-:W-:-:S07]  /*0470*/  @P3 IMAD.MOV.U32 R11, RZ, RZ, RZ ;  /* 0x000000ffff0b3224 */ /* 0x000fce00078e00ff */
[----:B------:R-:W2:Y:S01]  /*0480*/  @!P3 LDC R9, c[0x0][0xc] ;  /* 0x00000300ff09bb82 */ /* 0x000ea20000000800 */
[----:B0-----:R-:W-:-:S04]  /*0490*/  @P3 IMAD.WIDE.U32 R16, R4, R17, R6 ;  /* 0x0000001104103225 */ /* 0x001fc800078e0006 */
[----:B------:R-:W-:Y:S01]  /*04a0*/  @P3 IMAD.IADD R17, R17, 0x1, R11 ;  /* 0x0000000111113824 */ /* 0x000fe200078e020b */
[----:B-1----:R-:W-:Y:S01]  /*04b0*/  @!UP0 ULEA UR6, UR7, UR6, 0x18 ;  /* 0x0000000607068291 */ /* 0x002fe2000f8ec03f */
[----:B------:R-:W-:Y:S01]  /*04c0*/  VOTEU.ALL UP0, P0 ;  /* 0x00000000003f7886 */ /* 0x000fe20000000000 */
[----:B------:R-:W-:-:S04]  /*04d0*/  ISETP.NE.AND P0, PT, R0, 0x3, PT ;  /* 0x000000030000780c */ /* 0x000fc80003f05270 */
[----:B------:R-:W-:Y:S01]  /*04e0*/  ISETP.EQ.OR P0, PT, R0, RZ, !P0 ;  /* 0x000000ff0000720c */ /* 0x000fe20004702670 */
[----:B--2---:R-:W-:-:S03]  /*04f0*/  @!P3 IMAD.WIDE.U32 R6, R9, R3, R4 ;  /* 0x000000030906b225 */ /* 0x004fc600078e0004 */
[C---:B------:R-:W-:Y:S01]  /*0500*/  ISETP.EQ.AND P0, PT, R8.reuse, RZ, P0 ;  /* 0x000000ff0800720c */ /* 0x040fe20000702270 */
[----:B------:R-:W-:Y:S01]  /*0510*/  VIADD R8, R8, 0xffffffff ;  /* 0xffffffff08087836 */ /* 0x000fe20000000000 */
[----:B------:R-:W0:Y:S02]  /*0520*/  FENCE.VIEW.ASYNC.S ;  /* 0x00000000000073c6 */ /* 0x000e240000000000 */
[----:B0-----:R0:W3:Y:S01]  /*0530*/  @!UP0 SYNCS.EXCH.64 URZ, [UR6+0x50], UR4 ;  /* 0x00005004063f85b2 */ /* 0x0010e20008000100 */
[----:B------:R-:W-:Y:S01]  /*0540*/  @!P3 MOV R16, R6 ;  /* 0x000000060010b202 */ /* 0x000fe20000000f00 */
[----:B------:R-:W-:Y:S01]  /*0550*/  @!P3 IMAD.MOV.U32 R17, RZ, RZ, R7 ;  /* 0x000000ffff11b224 */ /* 0x000fe200078e0007 */
[----:B------:R-:W-:Y:S02]  /*0560*/  SEL R19, RZ, 0x1, !P0 ;  /* 0x00000001ff137807 */ /* 0x000fe40004000000 */
[----:B------:R-:W-:-:S04]  /*0570*/  ISETP.GE.U32.AND P1, PT, R8, 0x2, PT ;  /* 0x000000020800780c */ /* 0x000fc80003f26070 */
[----:B------:R-:W-:Y:S01]  /*0580*/  SEL R19, R19, 0x2, P1 ;  /* 0x0000000213137807 */ /* 0x000fe20000800000 */
[----:B------:R0:W3:Y:S01]  /*0590*/  @!UP1 SYNCS.EXCH.64 URZ, [UR6+0x58], UR4 ;  /* 0x00005804063f95b2 */ /* 0x0000e20008000100 */
[----:B------:R-:W-:Y:S01]  /*05a0*/  NOP ;  /* 0x0000000000007918 */ /* 0x000fe20000000000 */
[----:B---34-:R-:W-:Y:S06]  /*05b0*/  BAR.SYNC.DEFER_BLOCKING 0x0 ;  /* 0x0000000000007b1d */ /* 0x018fec0000010000 */
[----:B------:R-:W-:Y:S05]  /*05c0*/  @!P2 BRA `(.L_x_3) ;  /* 0x000000ac0008a947 */ /* 0x000fea0003800000 */
[----:B------:R-:W-:-:S13]  /*05d0*/  ISETP.GT.U32.AND P0, PT, R8, 0x1, PT ;  /* 0x000000010800780c */ /* 0x000fda0003f04070 */
[----:B0-----:R-:W-:Y:S05]  /*05e0*/  @P0 EXIT ;  /* 0x000000000000094d */ /* 0x001fea0003800000 */
[----:B------:R-:W-:Y:S01]  /*05f0*/  ULDC.64 UR4, c[0x0][0x650] ;  /* 0x0001940000047ab9 */ /* 0x000fe20000000a00 */
[----:B------:R-:W-:Y:S01]  /*0600*/  PRMT R0, RZ, 0x7610, R0 ;  /* 0x00007610ff007816 */ /* 0x000fe20000000000 */
[----:B------:R-:W-:Y:S01]  /*0610*/  IMAD.MOV.U32 R152, RZ, RZ, -0x1 ;  /* 0xffffffffff987424 */ /* 0x000fe200078e00ff */
[----:B------:R-:W-:Y:S01]  /*0620*/  ISETP.GE.U32.AND P0, PT, R16, UR4, PT ;  /* 0x0000000410007c0c */ /* 0x000fe2000bf06070 */
[----:B------:R-:W-:Y:S02]  /*0630*/  IMAD.MOV.U32 R153, RZ, RZ, -0x1 ;  /* 0xffffffffff997424 */ /* 0x000fe400078e00ff */
[----:B------:R-:W-:Y:S01]  /*0640*/  IMAD.MOV.U32 R23, RZ, RZ, -0x1 ;  /* 0xffffffffff177424 */ /* 0x000fe200078e00ff */
[----:B------:R-:W-:-:S13]  /*0650*/  ISETP.GE.U32.AND.EX P0, PT, R17, UR5, PT, P0 ;  /* 0x0000000511007c0c */ /* 0x000fda000bf06100 */
[----:B------:R-:W-:Y:S05]  /*0660*/  @P0 BRA `(.L_x_4) ;  /* 0x0000000400540947 */ /* 0x000fea0003800000 */
[----:B------:R-:W0:Y:S01]  /*0670*/  LDC.64 R14, c[0x0][0x628] ;  /* 0x00018a00ff0e7b82 */ /* 0x000e220000000a00 */
[----:B------:R-:W-:Y:S02]  /*0680*/  IMAD.MOV.U32 R6, RZ, RZ, R16 ;  /* 0x000000ffff067224 */ /* 0x000fe400078e0010 */
[----:B------:R-:W-:-:S05]  /*0690*/  IMAD.MOV.U32 R7, RZ, RZ, R17 ;  /* 0x000000ffff077224 */ /* 0x000fca00078e0011 */
[----:B------:R-:W1:Y:S08]  /*06a0*/  LDC R0, c[0x0][0x630] ;  /* 0x00018c00ff007b82 */ /* 0x000e700000000800 */
[----:B------:R-:W2:Y:S01]  /*06b0*/  LDC.64 R20, c[0x0][0x620] ;  /* 0x00018800ff147b82 */ /* 0x000ea20000000a00 */
[----:B0-----:R-:W-:-:S04]  /*06c0*/  ISETP.NE.U32.AND P0, PT, R14, RZ, PT ;  /* 0x000000ff0e00720c */ /* 0x001fc80003f05070 */
[----:B------:R-:W-:-:S13]  /*06d0*/  ISETP.NE.AND.EX P0, PT, R15, RZ, PT, P0 ;  /* 0x000000ff0f00720c */ /* 0x000fda0003f05300 */
[----:B-12---:R-:W-:Y:S05]  /*06e0*/  @!P0 BRA `(.L_x_5) ;  /* 0x0000000000288947 */ /* 0x006fea0003800000 */
[----:B------:R-:W0:Y:S02]  /*06f0*/  LDC R11, c[0x0][0x634] ;  /* 0x00018d00ff0b7b82 */ /* 0x000e240000000800 */
[----:B0-----:R-:W-:-:S05]  /*0700*/  IADD3 R11, P0, R16, R11, RZ ;  /* 0x0000000b100b7210 */ /* 0x001fca0007f1e0ff */
[----:B------:R-:W-:-:S04]  /*0710*/  IMAD.X R13, RZ, RZ, R17, P0 ;  /* 0x000000ffff0d7224 */ /* 0x000fc800000e0611 */
[----:B------:R-:W-:-:S04]  /*0720*/  IMAD.WIDE.U32 R6, R13, R14, RZ ;  /* 0x0000000e0d067225 */ /* 0x000fc800078e00ff */
[----:B------:R-:W-:-:S04]  /*0730*/  IMAD.WIDE.U32 R8, P0, R11, R15, R6 ;  /* 0x0000000f0b087225 */ /* 0x000fc80007800006 */
[----:B------:R-:W-:Y:S01]  /*0740*/  IMAD.WIDE.U32 R6, R11, R14, RZ ;  /* 0x0000000e0b067225 */ /* 0x000fe200078e00ff */
[----:B------:R-:W-:-:S03]  /*0750*/  IADD3.X R11, RZ, RZ, RZ, P0, !PT ;  /* 0x000000ffff0b7210 */ /* 0x000fc600007fe4ff */
[----:B------:R-:W-:Y:S01]  /*0760*/  IMAD.MOV.U32 R10, RZ, RZ, R9 ;  /* 0x000000ffff0a7224 */ /* 0x000fe200078e0009 */
[----:B------:R-:W-:-:S05]  /*0770*/  IADD3 RZ, P0, R7, R8, RZ ;  /* 0x0000000807ff7210 */ /* 0x000fca0007f1e0ff */
[----:B------:R-:W-:-:S08]  /*0780*/  IMAD.WIDE.U32.X R6, R13, R15, R10, P0 ;  /* 0x0000000f0d067225 */ /* 0x000fd000000e040a */
.L_x_5:
[-CC-:B------:R-:W-:Y:S01]  /*0790*/  SHF.R.U64 R23, R6, R0.reuse, R7.reuse ;  /* 0x0000000006177219 */ /* 0x180fe20000001207 */
[----:B------:R-:W0:Y:S01]  /*07a0*/  LDC R10, c[0x0][0x618] ;  /* 0x00018600ff0a7b82 */ /* 0x000e220000000800 */
[----:B------:R-:W-:Y:S01]  /*07b0*/  SHF.R.U32.HI R5, RZ, R0, R7 ;  /* 0x00000000ff057219 */ /* 0x000fe20000011607 */
[----:B------:R-:W-:Y:S01]  /*07c0*/  ULDC UR4, c[0x0][0x150] ;  /* 0x0000540000047ab9 */ /* 0x000fe20000000800 */
[----:B------:R-:W-:Y:S02]  /*07d0*/  IADD3 R9, P0, RZ, -R23, RZ ;  /* 0x80000017ff097210 */ /* 0x000fe40007f1e0ff */
[----:B------:R-:W-:-:S03]  /*07e0*/  I2FP.F32.U32 R0, R4 ;  /* 0x0000000400007245 */ /* 0x000fc60000201000 */
[----:B------:R-:W1:Y:S01]  /*07f0*/  LDC.64 R28, c[0x0][0x640] ;  /* 0x00019000ff1c7b82 */ /* 0x000e620000000a00 */
[----:B------:R-:W-:Y:S02]  /*0800*/  IMAD.X R11, RZ, RZ, ~R5, P0 ;  /* 0x000000ffff0b7224 */ /* 0x000fe400000e0e05 */
[----:B------:R-:W-:Y:S01]  /*0810*/  FMUL R0, R0, UR4 ;  /* 0x0000000400007c20 */ /* 0x000fe20008400000 */
[----:B------:R-:W-:Y:S01]  /*0820*/  IMAD.WIDE.U32 R6, R9, R20, R16 ;  /* 0x0000001409067225 */ /* 0x000fe200078e0010 */
[----:B------:R-:W-:-:S03]  /*0830*/  ULDC UR4, c[0x0][0x154] ;  /* 0x0000550000047ab9 */ /* 0x000fc60000000800 */
[----:B------:R-:W-:Y:S01]  /*0840*/  IMAD R8, R11, R20, RZ ;  /* 0x000000140b087224 */ /* 0x000fe200078e02ff */
[----:B------:R-:W2:Y:S01]  /*0850*/  LDC R5, c[0x0][0x144] ;  /* 0x00005100ff057b82 */ /* 0x000ea20000000800 */
[----:B------:R-:W3:Y:S02]  /*0860*/  F2I.U32.TRUNC.NTZ R0, R0 ;  /* 0x0000000000007305 */ /* 0x000ee4000020f000 */
[----:B------:R-:W-:-:S04]  /*0870*/  IMAD R9, R9, R21, R8 ;  /* 0x0000001509097224 */ /* 0x000fc800078e0208 */
[----:B------:R-:W-:Y:S01]  /*0880*/  IMAD.IADD R7, R7, 0x1, R9 ;  /* 0x0000000107077824 */ /* 0x000fe200078e0209 */
[----:B------:R-:W4:Y:S01]  /*0890*/  LDC R12, c[0x0][0x608] ;  /* 0x00018200ff0c7b82 */ /* 0x000f220000000800 */
[----:B------:R-:W-:-:S03]  /*08a0*/  IMAD.MOV.U32 R9, RZ, RZ, -0x1 ;  /* 0xffffffffff097424 */ /* 0x000fc600078e00ff */
[-CC-:B0-----:R-:W-:Y:S02]  /*08b0*/  SHF.R.U64 R20, R6, R10.reuse, R7.reuse ;  /* 0x0000000a06147219 */ /* 0x181fe40000001207 */
[----:B------:R-:W-:Y:S02]  /*08c0*/  I2FP.F32.U32 R6, R3 ;  /* 0x0000000300067245 */ /* 0x000fe40000201000 */
[----:B------:R-:W0:Y:S01]  /*08d0*/  LDC R26, c[0x0][0x658] ;  /* 0x00019600ff1a7b82 */ /* 0x000e220000000800 */
[----:B-1----:R-:W-:Y:S01]  /*08e0*/  ISETP.NE.U32.AND P0, PT, R28, RZ, PT ;  /* 0x000000ff1c00720c */ /* 0x002fe20003f05070 */
[----:B---3--:R-:W-:Y:S01]  /*08f0*/  IMAD.MOV R8, RZ, RZ, -R0 ;  /* 0x000000ffff087224 */ /* 0x008fe200078e0a00 */
[----:B------:R-:W-:Y:S01]  /*0900*/  SHF.R.U32.HI R7, RZ, R10, R7 ;  /* 0x0000000aff077219 */ /* 0x000fe20000011607 */
[----:B------:R-:W-:Y:S01]  /*0910*/  FMUL R6, R6, UR4 ;  /* 0x0000000406067c20 */ /* 0x000fe20008400000 */
[----:B------:R-:W-:-:S03]  /*0920*/  ISETP.NE.AND.EX P0, PT, R29, RZ, PT, P0 ;  /* 0x000000ff1d00720c */ /* 0x000fc60003f05300 */
[----:B------:R-:W1:Y:S01]  /*0930*/  LDC R14, c[0x0][0x148] ;  /* 0x00005200ff0e7b82 */ /* 0x000e620000000800 */
[----:B--2---:R-:W-:-:S07]  /*0940*/  IMAD R0, R5, R8, R4 ;  /* 0x0000000805007224 */ /* 0x004fce00078e0204 */
[----:B------:R-:W2:Y:S01]  /*0950*/  LDC R24, c[0x0][0x600] ;  /* 0x00018000ff187b82 */ /* 0x000ea20000000800 */
[-CC-:B----4-:R-:W-:Y:S02]  /*0960*/  SHF.R.U64 R30, R20, R12.reuse, R7.reuse ;  /* 0x0000000c141e7219 */ /* 0x190fe40000001207 */
[----:B------:R-:W-:Y:S01]  /*0970*/  SHF.R.U32.HI R5, RZ, R12, R7 ;  /* 0x0000000cff057219 */ /* 0x000fe20000011607 */
[----:B------:R-:W-:Y:S01]  /*0980*/  IMAD.MOV.U32 R7, RZ, RZ, 0x1 ;  /* 0x00000001ff077424 */ /* 0x000fe200078e00ff */
[----:B------:R3:W4:Y:S03]  /*0990*/  F2I.U32.TRUNC.NTZ R12, R6 ;  /* 0x00000006000c7305 */ /* 0x000726000020f000 */
[----:B------:R-:W1:Y:S01]  /*09a0*/  LDC R15, c[0x0][0x648] ;  /* 0x00019200ff0f7b82 */ /* 0x000e620000000800 */
[-C--:B0-----:R-:W-:Y:S02]  /*09b0*/  SHF.L.U32 R4, R9, R26.reuse, RZ ;  /* 0x0000001a09047219 */ /* 0x081fe400000006ff */
[----:B------:R-:W-:-:S02]  /*09c0*/  SHF.R.U64 R32, R30, R26, R5 ;  /* 0x0000001a1e207219 */ /* 0x000fc40000001205 */
[----:B------:R-:W-:Y:S02]  /*09d0*/  LOP3.LUT R11, RZ, R4, RZ, 0x33, !PT ;  /* 0x00000004ff0b7212 */ /* 0x000fe400078e33ff */
[-C--:B------:R-:W-:Y:S01]  /*09e0*/  SHF.R.U32.HI R5, RZ, R26.reuse, R5 ;  /* 0x0000001aff057219 */ /* 0x080fe20000011605 */
[----:B------:R-:W0:Y:S01]  /*09f0*/  LDC R21, c[0x0][0x638] ;  /* 0x00018e00ff157b82 */ /* 0x000e220000000800 */
[----:B------:R-:W-:Y:S01]  /*0a00*/  SHF.L.U32 R10, R7, R26, RZ ;  /* 0x0000001a070a7219 */ /* 0x000fe200000006ff */
[----:B------:R-:W-:-:S06]  /*0a10*/  IMAD.MOV.U32 R4, RZ, RZ, R32 ;  /* 0x000000ffff047224 */ /* 0x000fcc00078e0020 */
[----:B------:R-:W0:Y:S01]  /*0a20*/  LDC R152, c[0x0][0x610] ;  /* 0x00018400ff987b82 */ /* 0x000e220000000800 */
[----:B---34-:R-:W-:Y:S05]  /*0a30*/  @!P0 BRA `(.L_x_6) ;  /* 0x0000000000288947 */ /* 0x018fea0003800000 */
[----:B------:R-:W3:Y:S02]  /*0a40*/  LDC R9, c[0x0][0x64c] ;  /* 0x00019300ff097b82 */ /* 0x000ee40000000800 */
[----:B---3--:R-:W-:-:S04]  /*0a50*/  IADD3 R9, P0, R32, R9, RZ ;  /* 0x0000000920097210 */ /* 0x008fc80007f1e0ff */
[----:B------:R-:W-:-:S05]  /*0a60*/  IADD3.X R13, RZ, R5, RZ, P0, !PT ;  /* 0x00000005ff0d7210 */ /* 0x000fca00007fe4ff */
[----:B------:R-:W-:-:S04]  /*0a70*/  IMAD.WIDE.U32 R4, R13, R28, RZ ;  /* 0x0000001c0d047225 */ /* 0x000fc800078e00ff */
[----:B------:R-:W-:-:S04]  /*0a80*/  IMAD.WIDE.U32 R6, P0, R9, R29, R4 ;  /* 0x0000001d09067225 */ /* 0x000fc80007800004 */
[----:B------:R-:W-:-:S04]  /*0a90*/  IMAD.WIDE.U32 R4, R9, R28, RZ ;  /* 0x0000001c09047225 */ /* 0x000fc800078e00ff */
[----:B------:R-:W-:Y:S01]  /*0aa0*/  IMAD.X R9, RZ, RZ, RZ, P0 ;  /* 0x000000ffff097224 */ /* 0x000fe200000e06ff */
[----:B------:R-:W-:Y:S01]  /*0ab0*/  IADD3 RZ, P0, R5, R6, RZ ;  /* 0x0000000605ff7210 */ /* 0x000fe20007f1e0ff */
[----:B------:R-:W-:-:S04]  /*0ac0*/  IMAD.MOV.U32 R8, RZ, RZ, R7 ;  /* 0x000000ffff087224 */ /* 0x000fc800078e0007 */
[----:B------:R-:W-:-:S08]  /*0ad0*/  IMAD.WIDE.U32.X R4, R13, R29, R8, P0 ;  /* 0x0000001d0d047225 */ /* 0x000fd000000e0408 */
.L_x_6:
[----:B-1----:R-:W-:Y:S01]  /*0ae0*/  SHF.R.U64 R4, R4, R15, R5 ;  /* 0x0000000f04047219 */ /* 0x002fe20000001205 */
[----:B--2---:R-:W-:Y:S01]  /*0af0*/  VIADD R5, R24, 0xffffffff ;  /* 0xffffffff18057836 */ /* 0x004fe20000000000 */
[----:B------:R-:W-:Y:S01]  /*0b00*/  LOP3.LUT R11, R30, R11, RZ, 0xc0, !PT ;  /* 0x0000000b1e0b7212 */ /* 0x000fe200078ec0ff */
[----:B------:R-:W-:Y:S02]  /*0b10*/  IMAD.MOV R12, RZ, RZ, -R12 ;  /* 0x000000ffff0c7224 */ /* 0x000fe400078e0a0c */
[----:B------:R-:W-:Y:S01]  /*0b20*/  IMAD.MOV R6, RZ, RZ, -R4 ;  /* 0x000000ffff067224 */ /* 0x000fe200078e0a04 */
[----:B------:R-:W-:Y:S01]  /*0b30*/  LOP3.LUT R5, R20, R5, RZ, 0xc0, !PT ;  /* 0x0000000514057212 */ /* 0x000fe200078ec0ff */
[----:B------:R-:W-:Y:S02]  /*0b40*/  @P3 IMAD R0, R14, R12, R3 ;  /* 0x0000000c0e003224 */ /* 0x000fe400078e0203 */
[----:B------:R-:W-:Y:S02]  /*0b50*/  IMAD R11, R10, R4, R11 ;  /* 0x000000040a0b7224 */ /* 0x000fe400078e020b */
[----:B0-----:R-:W-:-:S02]  /*0b60*/  IMAD R3, R6, R21, R32 ;  /* 0x0000001506037224 */ /* 0x001fc400078e0220 */
[----:B------:R-:W-:Y:S02]  /*0b70*/  IMAD R152, R11, R152, R0 ;  /* 0x000000980b987224 */ /* 0x000fe400078e0200 */
[----:B------:R-:W-:Y:S02]  /*0b80*/  IMAD R3, R3, R24, R5 ;  /* 0x0000001803037224 */ /* 0x000fe400078e0205 */
[----:B------:R-:W-:-:S03]  /*0b90*/  IMAD.MOV.U32 R0, RZ, RZ, 0x1 ;  /* 0x00000001ff007424 */ /* 0x000fc600078e00ff */
[----:B------:R-:W-:Y:S02]  /*0ba0*/  SEL R153, R3, R152, !P3 ;  /* 0x0000009803997207 */ /* 0x000fe40005800000 */
[----:B------:R-:W-:-:S07]  /*0bb0*/  SEL R152, R152, R3, !P3 ;  /* 0x0000000398987207 */ /* 0x000fce0005800000 */
.L_x_4:
[----:B------:R-:W-:-:S08]  /*0bc0*/  NOP ;  /* 0x0000000000007918 */ /* 0x000fd00000000000 */
[----:B------:R-:W0:Y:S02]  /*0bd0*/  USETMAXREG.TRY_ALLOC.CTAPOOL UP0, 0xe8 ;  /* 0x000000e8000079c8 */ /* 0x000e240008000600 */
[----:B0-----:R-:W-:-:S13]  /*0be0*/  PLOP3.LUT P0, PT, PT, PT, UP0, 0x80, 0x0 ;  /* 0x000000000000781c */ /* 0x001fda0003f0f008 */
[----:B------:R-:W-:Y:S05]  /*0bf0*/  @!P0 BRA `(.L_x_4) ;  /* 0xfffffffc00f08947 */ /* 0x000fea000383ffff */
[----:B------:R-:W-:Y:S01]  /*0c00*/  ULDC.64 UR4, c[0x0][0x598] ;  /* 0x0001660000047ab9 */ /* 0x000fe20000000a00 */
[----:B------:R-:W-:Y:S01]  /*0c10*/  ULDC.64 UR36, c[0x0][0x208] ;  /* 0x0000820000247ab9 */ /* 0x000fe20000000a00 */
[----:B------:R-:W-:-:S04]  /*0c20*/  ISETP.NE.U32.AND P0, PT, RZ, UR4, PT ;  /* 0x00000004ff007c0c */ /* 0x000fc8000bf05070 */
[----:B------:R-:W-:-:S13]  /*0c30*/  ISETP.NE.AND.EX P0, PT, RZ, UR5, PT, P0 ;  /* 0x00000005ff007c0c */ /* 0x000fda000bf05300 */
[----:B------:R-:W-:Y:S05]  /*0c40*/  @!P0 BRA `(.L_x_7) ;  /* 0x00000000001c8947 */ /* 0x000fea0003800000 */
[----:B------:R-:W0:Y:S02]  /*0c50*/  LDC.64 R4, c[0x0][0x598] ;  /* 0x00016600ff047b82 */ /* 0x000e240000000a00 */
[----:B0-----:R-:W2:Y:S02]  /*0c60*/  LDG.E.64 R4, desc[UR36][R4.64] ;  /* 0x0000002404047981 */ /* 0x001ea4000c1e1b00 */
[----:B--2---:R-:W-:-:S04]  /*0c70*/  ISETP.NE.U32.AND P0, PT, R4, RZ, PT ;  /* 0x000000ff0400720c */ /* 0x004fc80003f05070 */
[----:B------:R-:W-:-:S13]  /*0c80*/  ISETP.NE.AND.EX P0, PT, R5, RZ, PT, P0 ;  /* 0x000000ff0500720c */ /* 0x000fda0003f05300 */
[----:B------:R-:W-:Y:S05]  /*0c90*/  @!P0 BRA `(.L_x_7) ;  /* 0x0000000000088947 */ /* 0x000fea0003800000 */
[----:B------:R0:W5:Y:S01]  /*0ca0*/  LD.E R154, desc[UR36][R4.64] ;  /* 0x00000024049a7980 */ /* 0x000162000c101900 */
[----:B------:R-:W-:Y:S05]  /*0cb0*/  BRA `(.L_x_8) ;  /* 0x0000000000247947 */ /* 0x000fea0003800000 */
.L_x_7:
[----:B------:R-:W-:Y:S02]  /*0cc0*/  ULDC.64 UR4, c[0x0][0x588] ;  /* 0x0001620000047ab9 */ /* 0x000fe40000000a00 */
[----:B------:R-:W-:-:S04]  /*0cd0*/  ISETP.NE.U32.AND P0, PT, RZ, UR4, PT ;  /* 0x00000004ff007c0c */ /* 0x000fc8000bf05070 */
[----:B------:R-:W-:-:S13]  /*0ce0*/  ISETP.NE.AND.EX P0, PT, RZ, UR5, PT, P0 ;  /* 0x00000005ff007c0c */ /* 0x000fda000bf05300 */
[----:B------:R-:W-:Y:S05]  /*0cf0*/  @!P0 BRA `(.L_x_9) ;  /* 0x00000000000c8947 */ /* 0x000fea0003800000 */
[----:B------:R-:W0:Y:S02]  /*0d00*/  LDC.64 R154, c[0x0][0x588] ;  /* 0x00016200ff9a7b82 */ /* 0x000e240000000a00 */
[----:B0-----:R1:W5:Y:S01]  /*0d10*/  LDG.E R154, desc[UR36][R154.64] ;  /* 0x000000249a9a7981 */ /* 0x001362000c1e1900 */
[----:B------:R-:W-:Y:S05]  /*0d20*/  BRA `(.L_x_8) ;  /* 0x0000000000087947 */ /* 0x000fea0003800000 */
.L_x_9:
[----:B------:R-:W-:Y:S02]  /*0d30*/  ULDC UR4, c[0x0][0x580] ;  /* 0x0001600000047ab9 */ /* 0x000fe40000000800 */
[----:B------:R-:W-:-:S07]  /*0d40*/  IMAD.U32 R154, RZ, RZ, UR4 ;  /* 0x00000004ff9a7e24 */ /* 0x000fce000f8e00ff */
.L_x_8:
[----:B------:R-:W-:Y:S02]  /*0d50*/  ULDC.64 UR4, c[0x0][0x5a0] ;  /* 0x0001680000047ab9 */ /* 0x000fe40000000a00 */
[----:B------:R-:W-:-:S04]  /*0d60*/  ISETP.NE.U32.AND P0, PT, RZ, UR4, PT ;  /* 0x00000004ff007c0c */ /* 0x000fc8000bf05070 */
[----:B------:R-:W-:-:S13]  /*0d70*/  ISETP.NE.AND.EX P0, PT, RZ, UR5, PT, P0 ;  /* 0x00000005ff007c0c */ /* 0x000fda000bf05300 */
[----:B------:R-:W-:Y:S05]  /*0d80*/  @!P0 BRA `(.L_x_10) ;  /* 0x00000000001c8947 */ /* 0x000fea0003800000 */
[----:B0-----:R-:W0:Y:S02]  /*0d90*/  LDC.64 R4, c[0x0][0x5a0] ;  /* 0x00016800ff047b82 */ /* 0x001e240000000a00 */
[----:B0-----:R-:W2:Y:S02]  /*0da0*/  LDG.E.64 R4, desc[UR36][R4.64] ;  /* 0x0000002404047981 */ /* 0x001ea4000c1e1b00 */
[----:B--2---:R-:W-:-:S04]  /*0db0*/  ISETP.NE.U32.AND P0, PT, R4, RZ, PT ;  /* 0x000000ff0400720c */ /* 0x004fc80003f05070 */
[----:B------:R-:W-:-:S13]  /*0dc0*/  ISETP.NE.AND.EX P0, PT, R5, RZ, PT, P0 ;  /* 0x000000ff0500720c */ /* 0x000fda0003f05300 */
[----:B------:R-:W-:Y:S05]  /*0dd0*/  @!P0 BRA `(.L_x_10) ;  /* 0x0000000000088947 */ /* 0x000fea0003800000 */
[----:B-1----:R0:W5:Y:S01]  /*0de0*/  LD.E R155, desc[UR36][R4.64] ;  /* 0x00000024049b7980 */ /* 0x002162000c101900 */
[----:B------:R-:W-:Y:S05]  /*0df0*/  BRA `(.L_x_11) ;  /* 0x0000000000247947 */ /* 0x000fea0003800000 */
.L_x_10:
[----:B------:R-:W-:Y:S02]  /*0e00*/  ULDC.64 UR4, c[0x0][0x590] ;  /* 0x0001640000047ab9 */ /* 0x000fe40000000a00 */
[----:B------:R-:W-:-:S04]  /*0e10*/  ISETP.NE.U32.AND P0, PT, RZ, UR4, PT ;  /* 0x00000004ff007c0c */ /* 0x000fc8000bf05070 */
[----:B------:R-:W-:-:S13]  /*0e20*/  ISETP.NE.AND.EX P0, PT, RZ, UR5, PT, P0 ;  /* 0x00000005ff007c0c */ /* 0x000fda000bf05300 */
[----:B------:R-:W-:Y:S05]  /*0e30*/  @!P0 BRA `(.L_x_12) ;  /* 0x00000000000c8947 */ /* 0x000fea0003800000 */
[----:B0-----:R-:W1:Y:S02]  /*0e40*/  LDC.64 R4, c[0x0][0x590] ;  /* 0x00016400ff047b82 */ /* 0x001e640000000a00 */
[----:B-1----:R1:W5:Y:S01]  /*0e50*/  LDG.E R155, desc[UR36][R4.64] ;  /* 0x00000024049b7981 */ /* 0x002362000c1e1900 */
[----:B------:R-:W-:Y:S05]  /*0e60*/  BRA `(.L_x_11) ;  /* 0x0000000000087947 */ /* 0x000fea0003800000 */
.L_x_12:
[----:B------:R-:W-:Y:S02]  /*0e70*/  ULDC UR4, c[0x0][0x584] ;  /* 0x0001610000047ab9 */ /* 0x000fe40000000800 */
[----:B-1----:R-:W-:-:S07]  /*0e80*/  MOV R155, UR4 ;  /* 0x00000004009b7c02 */ /* 0x002fce0008000f00 */
.L_x_11:
[----:B------:R-:W-:-:S13]  /*0e90*/  LOP3.LUT P0, RZ, R0, 0xff, RZ, 0xc0, !PT ;  /* 0x000000ff00ff7812 */ /* 0x000fda000780c0ff */
[----:B------:R-:W-:Y:S05]  /*0ea0*/  @!P0 EXIT ;  /* 0x000000000000894d */ /* 0x000fea0003800000 */
[----:B------:R-:W-:Y:S01]  /*0eb0*/  ULDC UR4, c[0x0][0x28c] ;  /* 0x0000a30000047ab9 */ /* 0x000fe20000000800 */
[----:B------:R-:W-:Y:S01]  /*0ec0*/  LOP3.LUT R164, R19, 0x1, RZ, 0xfc, !PT ;  /* 0x0000000113a47812 */ /* 0x000fe200078efcff */
[----:B------:R-:W-:Y:S01]  /*0ed0*/  UIADD3 UR4, UR4, 0x7f, URZ ;  /* 0x0000007f04047890 */ /* 0x000fe2000fffe03f */
[----:B------:R-:W-:Y:S01]  /*0ee0*/  UMOV UR38, URZ ;  /* 0x0000003f00267c82 */ /* 0x000fe20008000000 */
[----:B------:R-:W-:Y:S02]  /*0ef0*/  UMOV UR39, URZ ;  /* 0x0000003f00277c82 */ /* 0x000fe40008000000 */
[----:B------:R-:W-:-:S04]  /*0f00*/  USHF.R.S32.HI UR5, URZ, 0x1f, UR4 ;  /* 0x0000001f3f057899 */ /* 0x000fc80008011404 */
[----:B------:R-:W-:-:S04]  /*0f10*/  ULEA.HI UR5, UR5, UR4, URZ, 0x7 ;  /* 0x0000000405057291 */ /* 0x000fc8000f8f383f */
[----:B------:R-:W-:-:S12]  /*0f20*/  USHF.R.S32.HI UR40, URZ, 0x7, UR5 ;  /* 0x000000073f287899 */ /* 0x000fd80008011405 */
.L_x_284:
[----:B------:R-:W-:Y:S01]  /*0f30*/  LOP3.LUT R0, R18, 0x80, RZ, 0xc0, !PT ;  /* 0x0000008012007812 */ /* 0x000fe200078ec0ff */
[----:B--2---:R-:W2:Y:S01]  /*0f40*/  S2UR UR7, SR_CgaCtaId ;  /* 0x00000000000779c3 */ /* 0x004ea20000008800 */
[----:B------:R-:W-:Y:S02]  /*0f50*/  UMOV UR6, 0x400 ;  /* 0x0000040000067882 */ /* 0x000fe40000000000 */
[----:B------:R-:W-:-:S06]  /*0f60*/  SHF.R.U32.HI R0, RZ, 0x7, R0 ;  /* 0x00000007ff007819 */ /* 0x000fcc0000011600 */
[----:B---3--:R-:W3:Y:S01]  /*0f70*/  SHFL.IDX PT, R0, R0, RZ, 0x1f ;  /* 0x00001fff00007589 */ /* 0x008ee200000e0000 */
[----:B--2---:R-:W-:Y:S01]  /*0f80*/  ULEA UR42, UR7, UR6, 0x18 ;  /* 0x00000006072a7291 */ /* 0x004fe2000f8ec03f */
[----:B---3--:R-:W-:-:S13]  /*0f90*/  R2UR UR4, R0 ;  /* 0x00000000000472ca */ /* 0x008fda00000e0000 */
[----:B------:R-:W-:-:S04]  /*0fa0*/  ULEA.HI UR5, UR4, UR4, URZ, 0x1 ;  /* 0x0000000404057291 */ /* 0x000fc8000f8f083f */
[----:B------:R-:W-:-:S04]  /*0fb0*/  ULOP3.LUT UR5, UR5, 0x7fffe, URZ, 0xc0, !UPT ;  /* 0x0007fffe05057892 */ /* 0x000fc8000f8ec03f */
[----:B------:R-:W-:-:S03]  /*0fc0*/  UIADD3 UR5, UR4, -UR5, URZ ;  /* 0x8000000504057290 */ /* 0x000fc6000fffe03f */
[----:B------:R-:W-:Y:S01]  /*0fd0*/  ULDC UR4, c[0x0][0x28c] ;  /* 0x0000a30000047ab9 */ /* 0x000fe20000000800 */
[----:B------:R-:W-:Y:S01]  /*0fe0*/  ULEA UR5, UR5, UR42, 0xd ;  /* 0x0000002a05057291 */ /* 0x000fe2000f8e683f */
[----:B------:R-:W-:-:S03]  /*0ff0*/  ISETP.LT.AND P0, PT, RZ, UR4, PT ;  /* 0x00000004ff007c0c */ /* 0x000fc6000bf01270 */
[----:B------:R-:W-:-:S04]  /*1000*/  UIADD3 UR5, UR5, 0x100, URZ ;  /* 0x0000010005057890 */ /* 0x000fc8000fffe03f */
[----:B------:R-:W-:-:S04]  /*1010*/  USHF.R.U32.HI UR5, URZ, 0x4, UR5 ;  /* 0x000000043f057899 */ /* 0x000fc80008011605 */
[----:B------:R-:W-:Y:S02]  /*1020*/  ULOP3.LUT UR41, UR5, 0x3fff, URZ, 0xc0, !UPT ;  /* 0x00003fff05297892 */ /* 0x000fe4000f8ec03f */
[----:B-1--45:R-:W-:Y:S10]  /*1030*/  @P0 BRA `(.L_x_13) ;  /* 0x0000000000400947 */ /* 0x032ff40003800000 */
[----:B------:R-:W-:Y:S01]  /*1040*/  MOV R0, 0x0 ;  /* 0x0000000000007802 */ /* 0x000fe20000000f00 */
[----:B------:R-:W-:Y:S01]  /*1050*/  ULDC.64 UR4, c[0x4][0x68] ;  /* 0x01001a0000047ab9 */ /* 0x000fe20000000a00 */
[----:B------:R-:W-:Y:S01]  /*1060*/  ULDC.64 UR6, c[0x4][0x8] ;  /* 0x0100020000067ab9 */ /* 0x000fe20000000a00 */
[----:B01----:R-:W-:Y:S01]  /*1070*/  IMAD.U32 R4, RZ, RZ, UR4 ;  /* 0x00000004ff047e24 */ /* 0x003fe2000f8e00ff */
[----:B------:R0:W1:Y:S01]  /*1080*/  LDC.64 R14, c[0x4][R0] ;  /* 0x01000000000e7b82 */ /* 0x0000620000000a00 */
[----:B------:R-:W-:Y:S01]  /*1090*/  IMAD.U32 R5, RZ, RZ, UR5 ;  /* 0x00000005ff057e24 */ /* 0x000fe2000f8e00ff */
[----:B------:R-:W-:Y:S01]  /*10a0*/  ULDC.64 UR4, c[0x4][0x70] ;  /* 0x01001c0000047ab9 */ /* 0x000fe20000000a00 */
[----:B------:R-:W-:Y:S01]  /*10b0*/  IMAD.U32 R10, RZ, RZ, UR6 ;  /* 0x00000006ff0a7e24 */ /* 0x000fe2000f8e00ff */
[----:B------:R-:W-:Y:S01]  /*10c0*/  MOV R12, 0x1 ;  /* 0x00000001000c7802 */ /* 0x000fe20000000f00 */
[----:B------:R-:W-:Y:S02]  /*10d0*/  IMAD.U32 R6, RZ, RZ, UR4 ;  /* 0x00000004ff067e24 */ /* 0x000fe4000f8e00ff */
[----:B------:R-:W-:-:S02]  /*10e0*/  IMAD.U32 R7, RZ, RZ, UR5 ;  /* 0x00000005ff077e24 */ /* 0x000fc4000f8e00ff */
[----:B------:R-:W-:Y:S02]  /*10f0*/  IMAD.U32 R11, RZ, RZ, UR7 ;  /* 0x00000007ff0b7e24 */ /* 0x000fe4000f8e00ff */
[----:B------:R-:W-:Y:S02]  /*1100*/  IMAD.MOV.U32 R8, RZ, RZ, 0x1e1 ;  /* 0x000001e1ff087424 */ /* 0x000fe400078e00ff */
[----:B0-----:R-:W-:-:S07]  /*1110*/  IMAD.MOV.U32 R13, RZ, RZ, RZ ;  /* 0x000000ffff0d7224 */ /* 0x001fce00078e00ff */
[----:B------:R-:W-:-:S07]  /*1120*/  LEPC R20, `(.L_x_13) ;  /* 0x000000001014794e */ /* 0x000fce0000000000 */
[----:B-1---5:R-:W-:Y:S05]  /*1130*/  CALL.ABS.NOINC R14 ;  /* 0x000000000e007343 */ /* 0x022fea0003c00000 */
.L_x_13:
[----:B------:R-:W-:-:S13]  /*1140*/  ISETP.NE.AND P0, PT, R164, 0x3, PT ;  /* 0x00000003a400780c */ /* 0x000fda0003f05270 */
[----:B------:R-:W-:Y:S05]  /*1150*/  @!P0 BRA `(.L_x_14) ;  /* 0x0000000000048947 */ /* 0x000fea0003800000 */
[----:B------:R-:W-:Y:S01]  /*1160*/  BPT.TRAP 0x1 ;  /* 0x000000040000795c */ /* 0x000fe20000300000 */
.L_x_14:
[----:B------:R-:W-:Y:S02]  /*1170*/  IMAD.U32 R3, RZ, RZ, UR39 ;  /* 0x00000027ff037e24 */ /* 0x000fe4000f8e00ff */
[----:B------:R-:W-:-:S03]  /*1180*/  IMAD.U32 R0, RZ, RZ, UR38 ;  /* 0x00000026ff007e24 */ /* 0x000fc6000f8e00ff */
[----:B------:R-:W-:Y:S02]  /*1190*/  LEA R3, R3, UR42, 0x3 ;  /* 0x0000002a03037c11 */ /* 0x000fe4000f8e18ff */
[----:B------:R-:W-:-:S04]  /*11a0*/  SHF.L.U32 R0, R0, 0x1f, RZ ;  /* 0x0000001f00007819 */ /* 0x000fc800000006ff */
[----:B------:R2:W3:Y:S01]  /*11b0*/  SYNCS.PHASECHK.TRANS64.TRYWAIT P1, [R3+URZ], R0 ;  /* 0x00000000030075a7 */ /* 0x0004e2000802017f */
[----:B------:R-:W-:Y:S05]  /*11c0*/  @!P0 BRA `(.L_x_15) ;  /* 0x0000000000048947 */ /* 0x000fea0003800000 */
[----:B------:R-:W-:Y:S01]  /*11d0*/  BPT.TRAP 0x1 ;  /* 0x000000040000795c */ /* 0x000fe20000300000 */
.L_x_15:
[----:B---3--:R-:W-:Y:S05]  /*11e0*/  @P1 BRA `(.L_x_16) ;  /* 0x0000000000081947 */ /* 0x008fea0003800000 */
[----:B------:R-:W3:Y:S02]  /*11f0*/  SYNCS.PHASECHK.TRANS64.TRYWAIT P1, [R3+URZ], R0 ;  /* 0x00000000030075a7 */ /* 0x000ee4000802017f */
[----:B---3--:R-:W-:Y:S05]  /*1200*/  @!P1 BRA `(.L_x_17) ;  /* 0x000000b400b89947 */ /* 0x008fea0003800000 */
.L_x_16:
[----:B------:R-:W-:-:S04]  /*1210*/  UISETP.LT.AND UP0, UPT, UR40, 0x1, UPT ;  /* 0x000000012800788c */ /* 0x000fc8000bf01270 */
[----:B------:R-:W-:-:S04]  /*1220*/  USEL UR4, UR40, 0x1, UP0 ;  /* 0x0000000128047887 */ /* 0x000fc80008000000 */
[----:B------:R-:W-:-:S06]  /*1230*/  UIADD3 UR4, UR40, -UR4, URZ ;  /* 0x8000000428047290 */ /* 0x000fcc000fffe03f */
[----:B--23--:R-:W-:Y:S01]  /*1240*/  IMAD.U32 R0, RZ, RZ, UR4 ;  /* 0x00000004ff007e24 */ /* 0x00cfe2000f8e00ff */
[----:B------:R-:W-:Y:S05]  /*1250*/  WARPSYNC.ALL ;  /* 0x0000000000007948 */ /* 0x000fea0003800000 */
[----:B------:R-:W-:Y:S01]  /*1260*/  ISETP.GE.AND P1, PT, R0, 0x1, PT ;  /* 0x000000010000780c */ /* 0x000fe20003f26270 */
[----:B------:R-:W-:Y:S01]  /*1270*/  UIADD3 UR4, UR42, 0x40100, URZ ;  /* 0x000401002a047890 */ /* 0x000fe2000fffe03f */
[----:B------:R-:W-:Y:S01]  /*1280*/  WARPGROUP.ARRIVE ;  /* 0x00000000000079c5 */ /* 0x000fe20000000000 */
[----:B------:R-:W-:Y:S01]  /*1290*/  UMOV UR9, 0x40000040 ;  /* 0x4000004000097882 */ /* 0x000fe20000000000 */
[----:B------:R-:W-:Y:S01]  /*12a0*/  UMOV UR11, 0x40000040 ;  /* 0x40000040000b7882 */ /* 0x000fe20000000000 */
[----:B------:R-:W-:Y:S01]  /*12b0*/  USHF.R.U32.HI UR4, URZ, 0x4, UR4 ;  /* 0x000000043f047899 */ /* 0x000fe20008011604 */
[----:B------:R-:W-:Y:S01]  /*12c0*/  UMOV UR15, UR11 ;  /* 0x0000000b000f7c82 */ /* 0x000fe20008000000 */
[----:B------:R-:W-:-:S02]  /*12d0*/  UMOV UR13, 0x40000040 ;  /* 0x40000040000d7882 */ /* 0x000fc40000000000 */
[----:B------:R-:W-:Y:S02]  /*12e0*/  ULOP3.LUT UR5, UR4, 0x3fff, URZ, 0xc0, !UPT ;  /* 0x00003fff04057892 */ /* 0x000fe4000f8ec03f */
[----:B------:R-:W-:Y:S02]  /*12f0*/  ULOP3.LUT UR4, UR41, 0x10000, URZ, 0xfc, !UPT ;  /* 0x0001000029047892 */ /* 0x000fe4000f8efc3f */
[----:B------:R-:W-:Y:S02]  /*1300*/  ULOP3.LUT UR5, UR5, 0x10000, URZ, 0xfc, !UPT ;  /* 0x0001000005057892 */ /* 0x000fe4000f8efc3f */
[----:B------:R-:W-:Y:S02]  /*1310*/  ULEA UR8, UR39, UR4, 0xc ;  /* 0x0000000427087291 */ /* 0x000fe4000f8e603f */
[----:B------:R-:W-:Y:S02]  /*1320*/  ULEA UR6, UR39, UR5, 0xb ;  /* 0x0000000527067291 */ /* 0x000fe4000f8e583f */
[----:B------:R-:W-:-:S05]  /*1330*/  UIADD3 UR12, UR8, 0x400, URZ ;  /* 0x00000400080c7890 */ /* 0x000fca000fffe03f */
[----:B------:R-:W-:Y:S02]  /*1340*/  UMOV UR10, UR6 ;  /* 0x00000006000a7c82 */ /* 0x000fe40008000000 */
[----:B------:R-:W-:Y:S01]  /*1350*/  HGMMA.64x128x16.F32 R88, gdesc[UR8], RZ, !UPT, gsb0 ;  /* 0x01e00000085879f0 */ /* 0x000fe2000c0008ff */
[----:B------:R-:W-:Y:S02]  /*1360*/  UMOV UR14, UR10 ;  /* 0x0000000a000e7c82 */ /* 0x000fe40008000000 */
[----:B------:R-:W-:Y:S02]  /*1370*/  WARPGROUP.DEPBAR.LE gsb0, 0x0 ;  /* 0x00008000000079c5 */ /* 0x000fe40000010000 */
[----:B------:R-:W-:-:S07]  /*1380*/  WARPGROUP.ARRIVE ;  /* 0x00000000000079c5 */ /* 0x000fce0000000000 */
[----:B------:R-:W-:Y:S01]  /*1390*/  HGMMA.64x128x16.F32 R24, gdesc[UR12], RZ, !UPT, gsb0 ;  /* 0x01e000000c1879f0 */ /* 0x000fe2000c0008ff */
[----:B------:R-:W-:Y:S02]  /*13a0*/  UIADD3 UR12, UR8, 0x2, URZ ;  /* 0x00000002080c7890 */ /* 0x000fe4000fffe03f */
[----:B------:R-:W-:Y:S01]  /*13b0*/  UIADD3 UR14, UR6, 0x2, URZ ;  /* 0x00000002060e7890 */ /* 0x000fe2000fffe03f */
[----:B------:R-:W-:Y:S01]  /*13c0*/  UMOV UR13, 0x40000040 ;  /* 0x40000040000d7882 */ /* 0x000fe20000000000 */
[----:B------:R-:W-:Y:S01]  /*13d0*/  UMOV UR15, 0x40000040 ;  /* 0x40000040000f7882 */ /* 0x000fe20000000000 */
[----:B------:R-:W-:Y:S02]  /*13e0*/  WARPGROUP.DEPBAR.LE gsb0, 0x0 ;  /* 0x00008000000079c5 */ /* 0x000fe40000010000 */
[----:B------:R-:W-:-:S06]  /*13f0*/  WARPGROUP.ARRIVE ;  /* 0x00000000000079c5 */ /* 0x000fcc0000000000 */
[----:B------:R-:W-:Y:S01]  /*1400*/  HGMMA.64x128x16.F32 R88, gdesc[UR12], R88, gsb0 ;  /* 0x01e000000c5879f0 */ /* 0x000fe20008000858 */
[----:B------:R-:W-:Y:S01]  /*1410*/  UIADD3 UR12, UR8, 0x402, URZ ;  /* 0x00000402080c7890 */ /* 0x000fe2000fffe03f */
[----:B------:R-:W-:Y:S01]  /*1420*/  UMOV UR13, 0x40000040 ;  /* 0x40000040000d7882 */ /* 0x000fe20000000000 */
[----:B------:R-:W-:Y:S02]  /*1430*/  WARPGROUP.DEPBAR.LE gsb0, 0x0 ;  /* 0x00008000000079c5 */ /* 0x000fe40000010000 */
[----:B------:R-:W-:-:S07]  /*1440*/  WARPGROUP.ARRIVE ;  /* 0x00000000000079c5 */ /* 0x000fce0000000000 */
[----:B------:R-:W-:Y:S01]  /*1450*/  HGMMA.64x128x16.F32 R24, gdesc[UR12], R24, gsb0 ;  /* 0x01e000000c1879f0 */ /* 0x000fe20008000818 */
        /* <DEDUP_REMOVED lines=71> */
[----:B------:R-:W-:Y:S03]  /*18d0*/  HGMMA.64x128x16.F32 R24, gdesc[UR12], R24, gsb0 ;  /* 0x01e000000c1879f0 */ /* 0x000fe60008000818 */
[----:B------:R-:W-:Y:S02]  /*18e0*/  WARPGROUP.DEPBAR.LE gsb0, 0x0 ;  /* 0x00008000000079c5 */ /* 0x000fe40000010000 */
[----:B------:R-:W-:Y:S05]  /*18f0*/  @!P1 BRA `(.L_x_18) ;  /* 0x00000008002c9947 */ /* 0x000fea0003800000 */
[----:B------:R-:W-:-:S04]  /*1900*/  UIADD3 UR6, UR39, 0x1, URZ ;  /* 0x0000000127067890 */ /* 0x000fc8000fffe03f */
[----:B------:R-:W-:-:S04]  /*1910*/  UISETP.NE.AND UP0, UPT, UR6, 0x4, UPT ;  /* 0x000000040600788c */ /* 0x000fc8000bf05270 */
[----:B------:R-:W-:Y:S02]  /*1920*/  USEL UR7, URZ, 0x1, UP0 ;  /* 0x000000013f077887 */ /* 0x000fe40008000000 */
[----:B------:R-:W-:Y:S02]  /*1930*/  USEL UR6, UR6, URZ, UP0 ;  /* 0x0000003f06067287 */ /* 0x000fe40008000000 */
[----:B------:R-:W-:-:S06]  /*1940*/  ULOP3.LUT UR7, UR38, UR7, URZ, 0x3c, !UPT ;  /* 0x0000000726077292 */ /* 0x000fcc000f8e3c3f */
[----:B01----:R-:W-:Y:S01]  /*1950*/  IMAD.U32 R5, RZ, RZ, UR7 ;  /* 0x00000007ff057e24 */ /* 0x003fe2000f8e00ff */
[----:B------:R-:W-:-:S06]  /*1960*/  UMOV UR7, UR39 ;  /* 0x0000002700077c82 */ /* 0x000fcc0008000000 */
.L_x_25:
[----:B01----:R-:W-:Y:S05]  /*1970*/  @!P0 BRA `(.L_x_19) ;  /* 0x0000000000048947 */ /* 0x003fea0003800000 */
[----:B------:R-:W-:Y:S01]  /*1980*/  BPT.TRAP 0x1 ;  /* 0x000000040000795c */ /* 0x000fe20000300000 */
.L_x_19:
[----:B------:R-:W0:Y:S01]  /*1990*/  S2UR UR9, SR_CgaCtaId ;  /* 0x00000000000979c3 */ /* 0x000e220000008800 */
[----:B------:R-:W-:Y:S01]  /*19a0*/  UMOV UR8, 0x400 ;  /* 0x0000040000087882 */ /* 0x000fe20000000000 */
[----:B------:R-:W-:Y:S01]  /*19b0*/  SHF.L.U32 R3, R5, 0x1f, RZ ;  /* 0x0000001f05037819 */ /* 0x000fe200000006ff */
[----:B0-----:R-:W-:-:S04]  /*19c0*/  ULEA UR8, UR9, UR8, 0x18 ;  /* 0x0000000809087291 */ /* 0x001fc8000f8ec03f */
[----:B------:R-:W-:-:S09]  /*19d0*/  ULEA UR9, UR6, UR8, 0x3 ;  /* 0x0000000806097291 */ /* 0x000fd2000f8e183f */
[----:B------:R0:W1:Y:S01]  /*19e0*/  SYNCS.PHASECHK.TRANS64.TRYWAIT P1, [UR9], R3 ;  /* 0x00000003ff0075a7 */ /* 0x0000620008020149 */
[----:B------:R-:W-:Y:S05]  /*19f0*/  @!P0 BRA `(.L_x_20) ;  /* 0x0000000000048947 */ /* 0x000fea0003800000 */
[----:B------:R-:W-:Y:S01]  /*1a00*/  BPT.TRAP 0x1 ;  /* 0x000000040000795c */ /* 0x000fe20000300000 */
.L_x_20:
[----:B-1----:R-:W-:Y:S05]  /*1a10*/  @P1 BRA `(.L_x_21) ;  /* 0x0000000000081947 */ /* 0x002fea0003800000 */
[----:B------:R-:W1:Y:S02]  /*1a20*/  SYNCS.PHASECHK.TRANS64.TRYWAIT P1, [UR9], R3 ;  /* 0x00000003ff0075a7 */ /* 0x000e640008020149 */
[----:B-1----:R-:W-:Y:S05]  /*1a30*/  @!P1 BRA `(.L_x_22) ;  /* 0x000000ac00c09947 */ /* 0x002fea0003800000 */
.L_x_21:
[----:B------:R-:W-:Y:S01]  /*1a40*/  ULEA UR12, UR6, UR4, 0xc ;  /* 0x00000004060c7291 */ /* 0x000fe2000f8e603f */
[----:B------:R-:W-:Y:S01]  /*1a50*/  WARPGROUP.ARRIVE ;  /* 0x00000000000079c5 */ /* 0x000fe20000000000 */
[----:B------:R-:W-:Y:S01]  /*1a60*/  ULEA UR10, UR6, UR5, 0xb ;  /* 0x00000005060a7291 */ /* 0x000fe2000f8e583f */
[----:B------:R-:W-:Y:S01]  /*1a70*/  UMOV UR13, 0x40000040 ;  /* 0x40000040000d7882 */ /* 0x000fe20000000000 */
[----:B------:R-:W-:Y:S01]  /*1a80*/  UMOV UR15, 0x40000040 ;  /* 0x40000040000f7882 */ /* 0x000fe20000000000 */
[----:B------:R-:W-:Y:S01]  /*1a90*/  UIADD3 UR16, UR12, 0x400, URZ ;  /* 0x000004000c107890 */ /* 0x000fe2000fffe03f */
[----:B------:R-:W-:-:S03]  /*1aa0*/  UMOV UR19, UR15 ;  /* 0x0000000f00137c82 */ /* 0x000fc60008000000 */
[----:B------:R-:W-:Y:S01]  /*1ab0*/  UMOV UR14, UR10 ;  /* 0x0000000a000e7c82 */ /* 0x000fe20008000000 */
[----:B------:R-:W-:Y:S01]  /*1ac0*/  UMOV UR17, 0x40000040 ;  /* 0x4000004000117882 */ /* 0x000fe20000000000 */
[----:B------:R-:W-:Y:S01]  /*1ad0*/  HGMMA.64x128x16.F32 R88, gdesc[UR12], R88, gsb0 ;  /* 0x01e000000c5879f0 */ /* 0x000fe20008000858 */
[----:B------:R-:W-:Y:S02]  /*1ae0*/  UMOV UR18, UR14 ;  /* 0x0000000e00127c82 */ /* 0x000fe40008000000 */
        /* <DEDUP_REMOVED lines=89> */
[----:B------:R-:W-:Y:S01]  /*2080*/  BPT.TRAP 0x1 ;  /* 0x000000040000795c */ /* 0x000fe20000300000 */
.L_x_23:
[----:B------:R-:W-:Y:S01]  /*2090*/  ULEA UR8, UR7, UR8, 0x3 ;  /* 0x0000000807087291 */ /* 0x000fe2000f8e183f */
[----:B------:R-:W-:-:S03]  /*20a0*/  ISETP.GT.U32.AND P1, PT, R19, 0x1, PT ;  /* 0x000000011300780c */ /* 0x000fc60003f24070 */
[----:B------:R-:W-:-:S04]  /*20b0*/  UIADD3 UR8, UR8, 0x20, URZ ;  /* 0x0000002008087890 */ /* 0x000fc8000fffe03f */
[----:B------:R-:W-:-:S09]  /*20c0*/  UPRMT UR8, URZ, 0x654, UR8 ;  /* 0x000006543f087896 */ /* 0x000fd20008000008 */
[----:B------:R-:W-:Y:S01]  /*20d0*/  SYNCS.ARRIVE.TRANS64.RED.A1T0 RZ, [UR8], RZ ;  /* 0x000000ffffff79a7 */ /* 0x000fe20008100408 */
[----:B------:R-:W-:Y:S05]  /*20e0*/  @P1 BRA `(.L_x_24) ;  /* 0x0000000000041947 */ /* 0x000fea0003800000 */
[----:B------:R-:W-:Y:S01]  /*20f0*/  BPT.TRAP 0x1 ;  /* 0x000000040000795c */ /* 0x000fe20000300000 */
.L_x_24:
[----:B------:R-:W-:Y:S01]  /*2100*/  UIADD3 UR6, UR6, 0x1, URZ ;  /* 0x0000000106067890 */ /* 0x000fe2000fffe03f */
[C---:B------:R-:W-:Y:S01]  /*2110*/  ISETP.GT.AND P1, PT, R0.reuse, 0x1, PT ;  /* 0x000000010000780c */ /* 0x040fe20003f24270 */
[----:B------:R-:W-:Y:S01]  /*2120*/  UIADD3 UR7, UR7, 0x1, URZ ;  /* 0x0000000107077890 */ /* 0x000fe2000fffe03f */
[----:B------:R-:W-:Y:S01]  /*2130*/  VIADD R0, R0, 0xffffffff ;  /* 0xffffffff00007836 */ /* 0x000fe20000000000 */
[----:B------:R-:W-:Y:S02]  /*2140*/  UISETP.NE.AND UP0, UPT, UR6, 0x4, UPT ;  /* 0x000000040600788c */ /* 0x000fe4000bf05270 */
[----:B------:R-:W-:Y:S02]  /*2150*/  UISETP.NE.AND UP1, UPT, UR7, 0x4, UPT ;  /* 0x000000040700788c */ /* 0x000fe4000bf25270 */
[----:B------:R-:W-:Y:S02]  /*2160*/  USEL UR8, URZ, 0x1, UP0 ;  /* 0x000000013f087887 */ /* 0x000fe40008000000 */
[----:B------:R-:W-:-:S02]  /*2170*/  USEL UR6, UR6, URZ, UP0 ;  /* 0x0000003f06067287 */ /* 0x000fc40008000000 */
[----:B------:R-:W-:Y:S02]  /*2180*/  USEL UR7, UR7, URZ, UP1 ;  /* 0x0000003f07077287 */ /* 0x000fe40008800000 */
[----:B------:R-:W-:Y:S01]  /*2190*/  LOP3.LUT R5, R5, UR8, RZ, 0x3c, !PT ;  /* 0x0000000805057c12 */ /* 0x000fe2000f8e3cff */
[----:B------:R-:W-:Y:S09]  /*21a0*/  @P1 BRA `(.L_x_25) ;  /* 0xfffffff400f01947 */ /* 0x000ff2000383ffff */
.L_x_18:
[----:B------:R-:W2:Y:S02]  /*21b0*/  LDC R0, c[0x0][0x28c] ;  /* 0x0000a300ff007b82 */ /* 0x000ea40000000800 */
[----:B--2---:R-:W-:-:S13]  /*21c0*/  ISETP.GE.AND P1, PT, R0, 0x1, PT ;  /* 0x000000010000780c */ /* 0x004fda0003f26270 */
[----:B------:R-:W-:Y:S05]  /*21d0*/  @!P1 BRA `(.L_x_26) ;  /* 0x0000000000409947 */ /* 0x000fea0003800000 */
[----:B------:R-:W-:Y:S05]  /*21e0*/  @!P0 BRA `(.L_x_27) ;  /* 0x0000000000048947 */ /* 0x000fea0003800000 */
[----:B------:R-:W-:Y:S01]  /*21f0*/  BPT.TRAP 0x1 ;  /* 0x000000040000795c */ /* 0x000fe20000300000 */
.L_x_27:
[----:B------:R-:W2:Y:S01]  /*2200*/  S2UR UR6, SR_CgaCtaId ;  /* 0x00000000000679c3 */ /* 0x000ea20000008800 */
[----:B------:R-:W-:Y:S01]  /*2210*/  UISETP.LT.AND UP0, UPT, UR40, 0x1, UPT ;  /* 0x000000012800788c */ /* 0x000fe2000bf01270 */
[----:B------:R-:W-:Y:S01]  /*2220*/  ISETP.GT.U32.AND P0, PT, R19, 0x1, PT ;  /* 0x000000011300780c */ /* 0x000fe20003f04070 */
[----:B------:R-:W-:Y:S02]  /*2230*/  UMOV UR5, 0x400 ;  /* 0x0000040000057882 */ /* 0x000fe40000000000 */
[----:B------:R-:W-:-:S04]  /*2240*/  USEL UR4, UR40, 0x1, UP0 ;  /* 0x0000000128047887 */ /* 0x000fc80008000000 */
[----:B------:R-:W-:-:S04]  /*2250*/  UIADD3 UR4, UR39, UR40, -UR4 ;  /* 0x0000002827047290 */ /* 0x000fc8000fffe804 */
[----:B------:R-:W-:-:S04]  /*2260*/  USHF.L.U32 UR4, UR4, 0x3, URZ ;  /* 0x0000000304047899 */ /* 0x000fc8000800063f */
[----:B------:R-:W-:Y:S02]  /*2270*/  ULOP3.LUT UR4, UR4, 0x18, URZ, 0xc0, !UPT ;  /* 0x0000001804047892 */ /* 0x000fe4000f8ec03f */
[----:B--2---:R-:W-:-:S04]  /*2280*/  ULEA UR5, UR6, UR5, 0x18 ;  /* 0x0000000506057291 */ /* 0x004fc8000f8ec03f */
[----:B------:R-:W-:-:S04]  /*2290*/  UIADD3 UR4, UR5, 0x20, UR4 ;  /* 0x0000002005047890 */ /* 0x000fc8000fffe004 */
[----:B------:R-:W-:-:S09]  /*22a0*/  UPRMT UR4, URZ, 0x654, UR4 ;  /* 0x000006543f047896 */ /* 0x000fd20008000004 */
[----:B------:R-:W-:Y:S01]  /*22b0*/  SYNCS.ARRIVE.TRANS64.RED.A1T0 RZ, [UR4], RZ ;  /* 0x000000ffffff79a7 */ /* 0x000fe20008100404 */
[----:B------:R-:W-:Y:S05]  /*22c0*/  @P0 BRA `(.L_x_26) ;  /* 0x0000000000040947 */ /* 0x000fea0003800000 */
[----:B------:R-:W-:Y:S01]  /*22d0*/  BPT.TRAP 0x1 ;  /* 0x000000040000795c */ /* 0x000fe20000300000 */
.L_x_26:
[----:B------:R-:W2:Y:S01]  /*22e0*/  LDC R6, c[0x0][0x288] ;  /* 0x0000a200ff067b82 */ /* 0x000ea20000000800 */
[----:B01----:R-:W-:Y:S01]  /*22f0*/  SHF.R.U32.HI R3, RZ, 0x2, R18 ;  /* 0x00000002ff037819 */ /* 0x003fe20000011612 */
[----:B------:R-:W-:Y:S01]  /*2300*/  UIADD3 UR39, UR40, UR39, URZ ;  /* 0x0000002728277290 */ /* 0x000fe2000fffe03f */
[----:B------:R-:W-:Y:S01]  /*2310*/  LOP3.LUT R4, R18, 0x60, RZ, 0xc0, !PT ;  /* 0x0000006012047812 */ /* 0x000fe200078ec0ff */
[----:B------:R-:W-:Y:S01]  /*2320*/  IMAD.SHL.U32 R13, R153, 0x80, RZ ;  /* 0x00000080990d7824 */ /* 0x000fe200078e00ff */
[----:B------:R-:W-:Y:S01]  /*2330*/  LOP3.LUT R0, R22, 0x1, RZ, 0xc0, !PT ;  /* 0x0000000116007812 */ /* 0x000fe200078ec0ff */
[----:B------:R-:W-:Y:S01]  /*2340*/  USHF.R.U32.HI UR4, URZ, 0x2, UR39 ;  /* 0x000000023f047899 */ /* 0x000fe20008011627 */
[----:B------:R-:W-:Y:S01]  /*2350*/  LOP3.LUT R3, R3, 0x7, RZ, 0xc0, !PT ;  /* 0x0000000703037812 */ /* 0x000fe200078ec0ff */
[----:B------:R-:W-:Y:S01]  /*2360*/  IMAD.SHL.U32 R15, R152, 0x100, RZ ;  /* 0x00000100980f7824 */ /* 0x000fe200078e00ff */
[----:B------:R-:W-:Y:S01]  /*2370*/  SHF.R.U32.HI R10, RZ, 0x1, R4 ;  /* 0x00000001ff0a7819 */ /* 0x000fe20000011604 */
[----:B------:R-:W-:Y:S01]  /*2380*/  ULOP3.LUT UR4, UR4, 0x1, URZ, 0xc0, !UPT ;  /* 0x0000000104047892 */ /* 0x000fe2000f8ec03f */
[----:B------:R-:W-:Y:S01]  /*2390*/  SHF.L.U32 R4, R0, 0x6, RZ ;  /* 0x0000000600047819 */ /* 0x000fe200000006ff */
[----:B------:R-:W-:Y:S01]  /*23a0*/  ULDC UR8, c[0x0][0x284] ;  /* 0x0000a10000087ab9 */ /* 0x000fe20000000800 */
[--C-:B------:R-:W-:Y:S01]  /*23b0*/  IADD3 R5, RZ, -R10, -R3.reuse ;  /* 0x8000000aff057210 */ /* 0x100fe20007ffe803 */
[----:B------:R-:W-:Y:S01]  /*23c0*/  UISETP.GT.U32.AND UP1, UPT, UR39, 0x3, UPT ;  /* 0x000000032700788c */ /* 0x000fe2000bf24070 */
[----:B------:R-:W-:Y:S01]  /*23d0*/  LOP3.LUT R3, R4, 0x40, R3, 0xe2, !PT ;  /* 0x0000004004037812 */ /* 0x000fe200078ee203 */
[----:B------:R-:W-:Y:S01]  /*23e0*/  UISETP.NE.U32.AND UP0, UPT, UR4, 0x1, UPT ;  /* 0x000000010400788c */ /* 0x000fe2000bf05070 */
[----:B------:R-:W-:Y:S01]  /*23f0*/  LOP3.LUT R4, R18, 0x3, RZ, 0xc0, !PT ;  /* 0x0000000312047812 */ /* 0x000fe200078ec0ff */
[----:B------:R-:W-:Y:S01]  /*2400*/  ULDC.64 UR6, c[0x0][0x5d0] ;  /* 0x0001740000067ab9 */ /* 0x000fe20000000a00 */
[----:B------:R-:W-:Y:S01]  /*2410*/  SHF.R.S32.HI R21, RZ, 0x1f, R23 ;  /* 0x0000001fff157819 */ /* 0x000fe20000011417 */
[----:B------:R-:W-:Y:S01]  /*2420*/  UISETP.LT.U32.AND UP1, UPT, UR40, 0x4, UP1 ;  /* 0x000000042800788c */ /* 0x000fe20008f21070 */
[----:B------:R-:W-:Y:S01]  /*2430*/  IMAD.WIDE R8, R152, 0x100, RZ ;  /* 0x0000010098087825 */ /* 0x000fe200078e02ff */
[----:B------:R-:W-:Y:S01]  /*2440*/  UISETP.GT.U32.AND UP0, UPT, UR40, 0x3, !UP0 ;  /* 0x000000032800788c */ /* 0x000fe2000c704070 */
[----:B--2---:R-:W-:-:S02]  /*2450*/  ISETP.GE.AND P0, PT, R13, R6, PT ;  /* 0x000000060d00720c */ /* 0x004fc40003f06270 */
[----:B------:R-:W-:Y:S01]  /*2460*/  IMAD R12, R4, -0x2, R6 ;  /* 0xfffffffe040c7824 */ /* 0x000fe200078e0206 */
[----:B------:R-:W-:Y:S01]  /*2470*/  USEL UR5, URZ, 0x1, !UP1 ;  /* 0x000000013f057887 */ /* 0x000fe2000c800000 */
[----:B------:R-:W-:Y:S01]  /*2480*/  IMAD.SHL.U32 R6, R18, 0x2, RZ ;  /* 0x0000000212067824 */ /* 0x000fe200078e00ff */
[----:B------:R-:W-:Y:S01]  /*2490*/  ISETP.GE.OR P0, PT, R15, UR8, P0 ;  /* 0x000000080f007c0c */ /* 0x000fe20008706670 */
[----:B------:R-:W-:Y:S01]  /*24a0*/  IMAD R4, R21, UR6, RZ ;  /* 0x0000000615047c24 */ /* 0x000fe2000f8e02ff */
[----:B------:R-:W-:Y:S01]  /*24b0*/  USEL UR4, URZ, 0x1, !UP0 ;  /* 0x000000013f047887 */ /* 0x000fe2000c000000 */
[----:B------:R-:W-:Y:S01]  /*24c0*/  IMAD R0, R0, -0x40, R5 ;  /* 0xffffffc000007824 */ /* 0x000fe200078e0205 */
[----:B------:R-:W-:Y:S01]  /*24d0*/  LOP3.LUT R6, R13, 0x6, R6, 0xf8, !PT ;  /* 0x000000060d067812 */ /* 0x000fe200078ef806 */
[----:B------:R-:W-:Y:S01]  /*24e0*/  IMAD R11, R23, UR7, R4 ;  /* 0x00000007170b7c24 */ /* 0x000fe2000f8e0204 */
[----:B------:R-:W-:Y:S01]  /*24f0*/  LOP3.LUT R153, R8, R3, R10, 0xfe, !PT ;  /* 0x0000000308997212 */ /* 0x000fe200078efe0a */
[----:B------:R-:W-:Y:S01]  /*2500*/  ULOP3.LUT UR39, UR39, 0x3, URZ, 0xc0, !UPT ;  /* 0x0000000327277892 */ /* 0x000fe2000f8ec03f */
[----:B------:R-:W-:Y:S01]  /*2510*/  SHF.R.S32.HI R7, RZ, 0x1f, R6 ;  /* 0x0000001fff077819 */ /* 0x000fe20000011406 */
[----:B------:R-:W-:Y:S01]  /*2520*/  ULOP3.LUT UR38, UR4, UR38, UR5, 0x96, !UPT ;  /* 0x0000002604267292 */ /* 0x000fe2000f8e9605 */
[----:B------:R-:W-:Y:S01]  /*2530*/  IADD3 R3, -R15, UR8, R0 ;  /* 0x000000080f037c10 */ /* 0x000fe2000fffe100 */
[----:B------:R-:W-:-:S02]  /*2540*/  IMAD.IADD R0, R12, 0x1, -R13 ;  /* 0x000000010c007824 */ /* 0x000fc400078e0a0d */
[----:B------:R-:W-:-:S04]  /*2550*/  IMAD.WIDE.U32 R4, R23, UR6, R6 ;  /* 0x0000000617047c25 */ /* 0x000fc8000f8e0006 */
[----:B------:R-:W-:Y:S01]  /*2560*/  IMAD.IADD R11, R5, 0x1, R11 ;  /* 0x00000001050b7824 */ /* 0x000fe200078e020b */
[----:B------:R-:W-:Y:S01]  /*2570*/  MOV R10, R4 ;  /* 0x00000004000a7202 */ /* 0x000fe20000000f00 */
[----:B------:R-:W-:Y:S01]  /*2580*/  IMAD.MOV.U32 R152, RZ, RZ, -0x1 ;  /* 0xffffffffff987424 */ /* 0x000fe200078e00ff */
[----:B------:R-:W-:Y:S06]  /*2590*/  @P0 BRA `(.L_x_28) ;  /* 0x00000084006c0947 */ /* 0x000fec0003800000 */
[----:B------:R-:W0:Y:S01]  /*25a0*/  LDC.64 R4, c[0x0][0x5c8] ;  /* 0x00017200ff047b82 */ /* 0x000e220000000a00 */
[----:B-----5:R-:W-:Y:S01]  /*25b0*/  FSETP.NEU.AND P0, PT, R155, RZ, PT ;  /* 0x000000ff9b00720b */ /* 0x020fe20003f0d000 */
[----:B------:R-:W-:Y:S01]  /*25c0*/  BSSY B0, `(.L_x_28) ;  /* 0x0000858000007945 */ /* 0x000fe20003800000 */
[----:B------:R-:W-:-:S04]  /*25d0*/  ISETP.GT.AND P3, PT, R3, RZ, PT ;  /* 0x000000ff0300720c */ /* 0x000fc80003f64270 */
[----:B------:R-:W-:Y:S01]  /*25e0*/  ISETP.GT.AND P1, PT, R0, RZ, P3 ;  /* 0x000000ff0000720c */ /* 0x000fe20001f24270 */
[-C--:B0-----:R-:W-:Y:S02]  /*25f0*/  IMAD R12, R9, R4.reuse, RZ ;  /* 0x00000004090c7224 */ /* 0x081fe400078e02ff */
[----:B------:R-:W-:-:S04]  /*2600*/  IMAD.WIDE.U32 R166, R153, R4, R10 ;  /* 0x0000000499a67225 */ /* 0x000fc800078e000a */
[----:B------:R-:W-:-:S04]  /*2610*/  IMAD R11, R153, R5, R12 ;  /* 0x00000005990b7224 */ /* 0x000fc800078e020c */
[----:B------:R-:W-:Y:S01]  /*2620*/  IMAD.IADD R169, R167, 0x1, R11 ;  /* 0x00000001a7a97824 */ /* 0x000fe200078e020b */
[----:B------:R-:W-:Y:S06]  /*2630*/  @!P0 BRA `(.L_x_29) ;  /* 0x00000060000c8947 */ /* 0x000fec0003800000 */
[----:B------:R-:W0:Y:S01]  /*2640*/  LDC.64 R12, c[0x0][0x5b8] ;  /* 0x00016e00ff0c7b82 */ /* 0x000e220000000a00 */
[----:B------:R-:W-:-:S07]  /*2650*/  ULDC.64 UR4, c[0x0][0x5c0] ;  /* 0x0001700000047ab9 */ /* 0x000fce0000000a00 */
[----:B------:R-:W1:Y:S08]  /*2660*/  LDC.64 R14, c[0x0][0x5b0] ;  /* 0x00016c00ff0e7b82 */ /* 0x000e700000000a00 */
[----:B------:R-:W2:Y:S01]  /*2670*/  LDC.64 R10, c[0x0][0x5a8] ;  /* 0x00016a00ff0a7b82 */ /* 0x000ea20000000a00 */
[----:B0-----:R-:W-:-:S04]  /*2680*/  IMAD R20, R21, R12, RZ ;  /* 0x0000000c15147224 */ /* 0x001fc800078e02ff */
[C---:B------:R-:W-:Y:S02]  /*2690*/  IMAD R13, R23.reuse, R13, R20 ;  /* 0x0000000d170d7224 */ /* 0x040fe400078e0214 */
[----:B------:R-:W-:-:S04]  /*26a0*/  IMAD.WIDE.U32 R20, R23, R12, R6 ;  /* 0x0000000c17147225 */ /* 0x000fc800078e0006 */
[----:B-1----:R-:W-:Y:S02]  /*26b0*/  IMAD R156, R9, R14, RZ ;  /* 0x0000000e099c7224 */ /* 0x002fe400078e02ff */
[----:B------:R-:W-:Y:S02]  /*26c0*/  IMAD.IADD R157, R21, 0x1, R13 ;  /* 0x00000001159d7824 */ /* 0x000fe400078e020d */
[----:B------:R-:W-:Y:S02]  /*26d0*/  IMAD R167, R153, R15, R156 ;  /* 0x0000000f99a77224 */ /* 0x000fe400078e029c */
[----:B------:R-:W-:-:S04]  /*26e0*/  IMAD.MOV.U32 R156, RZ, RZ, R20 ;  /* 0x000000ffff9c7224 */ /* 0x000fc800078e0014 */
[----:B------:R-:W-:-:S04]  /*26f0*/  IMAD.WIDE.U32 R158, R153, R14, R156 ;  /* 0x0000000e999e7225 */ /* 0x000fc800078e009c */
[----:B------:R-:W-:Y:S01]  /*2700*/  IMAD.IADD R159, R159, 0x1, R167 ;  /* 0x000000019f9f7824 */ /* 0x000fe200078e02a7 */
[----:B--2---:R-:W-:-:S04]  /*2710*/  LEA R160, P0, R158, R10, 0x1 ;  /* 0x0000000a9ea07211 */ /* 0x004fc800078008ff */
[----:B------:R-:W-:-:S05]  /*2720*/  LEA.HI.X R161, R158, R11, R159, 0x1, P0 ;  /* 0x0000000b9ea17211 */ /* 0x000fca00000f0c9f */
[----:B------:R-:W2:Y:S01]  /*2730*/  @P1 LDG.E.LTC128B.U16 R165, desc[UR36][R160.64] ;  /* 0x00000024a0a51981 */ /* 0x000ea2000c1e1520 */
[----:B------:R-:W-:Y:S01]  /*2740*/  IMAD.WIDE.U32 R162, R153, R14, R6 ;  /* 0x0000000e99a27225 */ /* 0x000fe200078e0006 */
[----:B------:R-:W-:Y:S01]  /*2750*/  ISETP.GT.AND P2, PT, R0, 0x1, P3 ;  /* 0x000000010000780c */ /* 0x000fe20001f44270 */
[----:B------:R-:W-:Y:S02]  /*2760*/  BSSY B1, `(.L_x_30) ;  /* 0x0000012000017945 */ /* 0x000fe40003800000 */
[----:B------:R-:W-:Y:S02]  /*2770*/  IMAD.IADD R163, R167, 0x1, R163 ;  /* 0x00000001a7a37824 */ /* 0x000fe400078e02a3 */
[----:B------:R-:W-:-:S04]  /*2780*/  IMAD.WIDE.U32 R162, R23, R12, R162 ;  /* 0x0000000c17a27225 */ /* 0x000fc800078e00a2 */
[----:B--2---:R-:W-:-:S05]  /*2790*/  HADD2.F32 R158, -RZ, R165.H0_H0 ;  /* 0x200000a5ff9e7230 */ /* 0x004fca0000004100 */
[----:B------:R-:W-:Y:S01]  /*27a0*/  FMUL R159, R158, R155 ;  /* 0x0000009b9e9f7220 */ /* 0x000fe20000400000 */
[----:B------:R-:W-:-:S03]  /*27b0*/  LEA R158, P0, R166, UR4, 0x1 ;  /* 0x00000004a69e7c11 */ /* 0x000fc6000f8008ff */
[----:B------:R-:W-:Y:S01]  /*27c0*/  FFMA R159, R88, R154, R159 ;  /* 0x0000009a589f7223 */ /* 0x000fe2000000009f */
[----:B------:R-:W-:-:S04]  /*27d0*/  IMAD.IADD R88, R13, 0x1, R163 ;  /* 0x000000010d587824 */ /* 0x000fc800078e02a3 */
[----:B------:R-:W-:Y:S02]  /*27e0*/  F2FP.F16.F32.PACK_AB R161, RZ, R159 ;  /* 0x0000009fffa1723e */ /* 0x000fe400000000ff */
[----:B------:R-:W-:Y:S02]  /*27f0*/  LEA.HI.X R159, R166, UR5, R169, 0x1, P0 ;  /* 0x00000005a69f7c11 */ /* 0x000fe400080f0ca9 */
[----:B------:R-:W-:Y:S02]  /*2800*/  PRMT R163, R161, 0x7610, R163 ;  /* 0x00007610a1a37816 */ /* 0x000fe400000000a3 */
[----:B------:R-:W-:-:S03]  /*2810*/  LEA R160, P0, R162, R10, 0x1 ;  /* 0x0000000aa2a07211 */ /* 0x000fc600078008ff */
[----:B------:R0:W-:Y:S01]  /*2820*/  @P1 STG.E.U16 desc[UR36][R158.64], R163 ;  /* 0x000000a39e001986 */ /* 0x0001e2000c101524 */
[----:B------:R-:W-:Y:S02]  /*2830*/  LEA.HI.X R161, R162, R11, R88, 0x1, P0 ;  /* 0x0000000ba2a17211 */ /* 0x000fe400000f0c58 */
[C---:B------:R-:W-:Y:S02]  /*2840*/  SHF.L.U32 R162, R14.reuse, 0x3, RZ ;  /* 0x000000030ea27819 */ /* 0x040fe400000006ff */
[----:B0-----:R-:W-:Y:S01]  /*2850*/  SHF.L.U64.HI R163, R14, 0x3, R15 ;  /* 0x000000030ea37819 */ /* 0x001fe2000001020f */
[----:B------:R-:W-:Y:S06]  /*2860*/  @!P2 BRA `(.L_x_31) ;  /* 0x000000000004a947 */ /* 0x000fec0003800000 */
[----:B------:R0:W5:Y:S02]  /*2870*/  LDG.E.LTC128B.U16 R165, desc[UR36][R160.64+0x2] ;  /* 0x00000224a0a57981 */ /* 0x000164000c1e1520 */
.L_x_31:
[----:B------:R-:W-:Y:S05]  /*2880*/  BSYNC B1 ;  /* 0x0000000000017941 */ /* 0x000fea0003800000 */
.L_x_30:
[----:B-----5:R-:W-:Y:S01]  /*2890*/  HADD2.F32 R88, -RZ, R165.H0_H0 ;  /* 0x200000a5ff587230 */ /* 0x020fe20000004100 */
[----:B------:R-:W-:Y:S01]  /*28a0*/  ISETP.GT.AND P0, PT, R3, 0x8, PT ;  /* 0x000000080300780c */ /* 0x000fe20003f04270 */
[----:B------:R-:W-:Y:S01]  /*28b0*/  IMAD.WIDE.U32 R170, R153, R14, R162 ;  /* 0x0000000e99aa7225 */ /* 0x000fe200078e00a2 */
[----:B------:R-:W-:-:S03]  /*28c0*/  PRMT R172, R165, 0x7610, R172 ;  /* 0x00007610a5ac7816 */ /* 0x000fc600000000ac */
[----:B------:R-:W-:Y:S01]  /*28d0*/  FMUL R88, R88, R155 ;  /* 0x0000009b58587220 */ /* 0x000fe20000400000 */
[----:B------:R-:W-:Y:S01]  /*28e0*/  IMAD.IADD R169, R167, 0x1, R171 ;  /* 0x00000001a7a97824 */ /* 0x000fe200078e02ab */
[----:B------:R-:W-:Y:S02]  /*28f0*/  IADD3 R166, P4, R20, R170, RZ ;  /* 0x000000aa14a67210 */ /* 0x000fe40007f9e0ff */
[----:B------:R-:W-:Y:S01]  /*2900*/  FFMA R89, R89, R154, R88 ;  /* 0x0000009a59597223 */ /* 0x000fe20000000058 */
[----:B------:R-:W-:Y:S02]  /*2910*/  ISETP.GT.AND P1, PT, R0, RZ, P0 ;  /* 0x000000ff0000720c */ /* 0x000fe40000724270 */
[----:B------:R-:W-:Y:S01]  /*2920*/  IMAD.X R167, R169, 0x1, R157, P4 ;  /* 0x00000001a9a77824 */ /* 0x000fe200020e069d */
[----:B------:R-:W-:Y:S02]  /*2930*/  LEA R88, P4, R166, R10, 0x1 ;  /* 0x0000000aa6587211 */ /* 0x000fe400078808ff */
[----:B------:R-:W-:-:S02]  /*2940*/  F2FP.F16.F32.PACK_AB R168, RZ, R89 ;  /* 0x00000059ffa8723e */ /* 0x000fc400000000ff */
[----:B------:R-:W-:Y:S02]  /*2950*/  LEA.HI.X R89, R166, R11, R167, 0x1, P4 ;  /* 0x0000000ba6597211 */ /* 0x000fe400020f0ca7 */
[----:B------:R-:W-:-:S05]  /*2960*/  PRMT R171, R168, 0x7610, R171 ;  /* 0x00007610a8ab7816 */ /* 0x000fca00000000ab */
[----:B------:R1:W-:Y:S04]  /*2970*/  @P2 STG.E.U16 desc[UR36][R158.64+0x2], R171 ;  /* 0x000002ab9e002986 */ /* 0x0003e8000c101524 */
[----:B------:R2:W3:Y:S01]  /*2980*/  @P1 LDG.E.LTC128B.U16 R172, desc[UR36][R88.64] ;  /* 0x0000002458ac1981 */ /* 0x0004e2000c1e1520 */
[----:B------:R-:W-:Y:S01]  /*2990*/  IMAD.SHL.U32 R165, R4, 0x10, RZ ;  /* 0x0000001004a57824 */ /* 0x000fe200078e00ff */
[----:B------:R-:W-:Y:S01]  /*29a0*/  IADD3 R170, P2, R6, R170, RZ ;  /* 0x000000aa06aa7210 */ /* 0x000fe20007f5e0ff */
[----:B------:R-:W-:Y:S03]  /*29b0*/  BSSY B1, `(.L_x_32) ;  /* 0x0000011000017945 */ /* 0x000fe60003800000 */
[----:B------:R-:W-:Y:S01]  /*29c0*/  IADD3 R168, P4, R165, R158, RZ ;  /* 0x0000009ea5a87210 */ /* 0x000fe20007f9e0ff */
[----:B-1----:R-:W-:Y:S01]  /*29d0*/  IMAD.X R171, R7, 0x1, R169, P2 ;  /* 0x0000000107ab7824 */ /* 0x002fe200010e06a9 */
[----:B------:R-:W-:Y:S01]  /*29e0*/  ISETP.GT.AND P2, PT, R0, 0x1, P0 ;  /* 0x000000010000780c */ /* 0x000fe20000744270 */
[----:B------:R-:W-:-:S03]  /*29f0*/  IMAD.WIDE.U32 R170, R23, R12, R170 ;  /* 0x0000000c17aa7225 */ /* 0x000fc600078e00aa */
[----:B--2---:R-:W-:Y:S01]  /*2a00*/  LEA R88, P5, R170, R10, 0x1 ;  /* 0x0000000aaa587211 */ /* 0x004fe200078a08ff */
[----:B---3--:R-:W-:-:S05]  /*2a10*/  HADD2.F32 R166, -RZ, R172.H0_H0 ;  /* 0x200000acffa67230 */ /* 0x008fca0000004100 */
[----:B------:R-:W-:Y:S01]  /*2a20*/  FMUL R167, R166, R155 ;  /* 0x0000009ba6a77220 */ /* 0x000fe20000400000 */
[----:B------:R-:W-:-:S03]  /*2a30*/  IMAD.IADD R166, R13, 0x1, R171 ;  /* 0x000000010da67824 */ /* 0x000fc600078e02ab */
[----:B------:R-:W-:Y:S01]  /*2a40*/  FFMA R90, R90, R154, R167 ;  /* 0x0000009a5a5a7223 */ /* 0x000fe200000000a7 */
[----:B------:R-:W-:Y:S02]  /*2a50*/  SHF.L.U64.HI R167, R4, 0x4, R5 ;  /* 0x0000000404a77819 */ /* 0x000fe40000010205 */
[----:B------:R-:W-:Y:S02]  /*2a60*/  LEA.HI.X R89, R170, R11, R166, 0x1, P5 ;  /* 0x0000000baa597211 */ /* 0x000fe400028f0ca6 */
[----:B------:R-:W-:Y:S01]  /*2a70*/  F2FP.F16.F32.PACK_AB R90, RZ, R90 ;  /* 0x0000005aff5a723e */ /* 0x000fe200000000ff */
[----:B------:R-:W-:-:S05]  /*2a80*/  IMAD.X R169, R167, 0x1, R159, P4 ;  /* 0x00000001a7a97824 */ /* 0x000fca00020e069f */
[----:B------:R1:W-:Y:S01]  /*2a90*/  @P1 STG.E.U16 desc[UR36][R168.64], R90 ;  /* 0x0000005aa8001986 */ /* 0x0003e2000c101524 */
[----:B------:R-:W-:Y:S05]  /*2aa0*/  @!P2 BRA `(.L_x_33) ;  /* 0x000000000004a947 */ /* 0x000fea0003800000 */
[----:B------:R2:W5:Y:S02]  /*2ab0*/  LDG.E.LTC128B.U16 R172, desc[UR36][R88.64+0x2] ;  /* 0x0000022458ac7981 */ /* 0x000564000c1e1520 */
.L_x_33:
[----:B------:R-:W-:Y:S05]  /*2ac0*/  BSYNC B1 ;  /* 0x0000000000017941 */ /* 0x000fea0003800000 */
.L_x_32:
[----:B-1---5:R-:W-:Y:S01]  /*2ad0*/  HADD2.F32 R90, -RZ, R172.H0_H0 ;  /* 0x200000acff5a7230 */ /* 0x022fe20000004100 */
[----:B------:R-:W-:Y:S01]  /*2ae0*/  ISETP.GT.AND P1, PT, R0, 0x8, P3 ;  /* 0x000000080000780c */ /* 0x000fe20001f24270 */
[----:B------:R-:W-:Y:S03]  /*2af0*/  BSSY B1, `(.L_x_34) ;  /* 0x000000a000017945 */ /* 0x000fe60003800000 */
[----:B------:R-:W-:-:S04]  /*2b00*/  FMUL R90, R90, R155 ;  /* 0x0000009b5a5a7220 */ /* 0x000fc80000400000 */
[----:B------:R-:W-:Y:S01]  /*2b10*/  FFMA R90, R91, R154, R90 ;  /* 0x0000009a5b5a7223 */ /* 0x000fe2000000005a */
[----:B------:R-:W-:-:S04]  /*2b20*/  @P2 IMAD.MOV.U32 R91, RZ, RZ, R169 ;  /* 0x000000ffff5b2224 */ /* 0x000fc800078e00a9 */
[----:B------:R-:W-:-:S04]  /*2b30*/  F2FP.F16.F32.PACK_AB R90, RZ, R90 ;  /* 0x0000005aff5a723e */ /* 0x000fc800000000ff */
[----:B------:R-:W-:Y:S02]  /*2b40*/  PRMT R166, R90, 0x7610, R166 ;  /* 0x000076105aa67816 */ /* 0x000fe400000000a6 */
[----:B------:R-:W-:-:S05]  /*2b50*/  @P2 MOV R90, R168 ;  /* 0x000000a8005a2202 */ /* 0x000fca0000000f00 */
[----:B------:R1:W-:Y:S01]  /*2b60*/  @P2 STG.E.U16 desc[UR36][R90.64+0x2], R166 ;  /* 0x000002a65a002986 */ /* 0x0003e2000c101524 */
[----:B------:R-:W-:Y:S05]  /*2b70*/  @!P1 BRA `(.L_x_35) ;  /* 0x0000000000049947 */ /* 0x000fea0003800000 */
[----:B------:R3:W5:Y:S02]  /*2b80*/  LDG.E.LTC128B.U16 R172, desc[UR36][R160.64+0x10] ;  /* 0x00001024a0ac7981 */ /* 0x000764000c1e1520 */
.L_x_35:
[----:B------:R-:W-:Y:S05]  /*2b90*/  BSYNC B1 ;  /* 0x0000000000017941 */ /* 0x000fea0003800000 */
.L_x_34:
[----:B-1---5:R-:W-:Y:S01]  /*2ba0*/  HADD2.F32 R90, -RZ, R172.H0_H0 ;  /* 0x200000acff5a7230 */ /* 0x022fe20000004100 */
[----:B------:R-:W-:Y:S01]  /*2bb0*/  ISETP.GT.AND P2, PT, R0, 0x9, P3 ;  /* 0x000000090000780c */ /* 0x000fe20001f44270 */
[----:B------:R-:W-:Y:S03]  /*2bc0*/  BSSY B1, `(.L_x_36) ;  /* 0x000000a000017945 */ /* 0x000fe60003800000 */
[----:B------:R-:W-:Y:S01]  /*2bd0*/  FMUL R91, R90, R155 ;  /* 0x0000009b5a5b7220 */ /* 0x000fe20000400000 */
[----:B------:R-:W-:-:S03]  /*2be0*/  @P1 IMAD.MOV.U32 R90, RZ, RZ, R158 ;  /* 0x000000ffff5a1224 */ /* 0x000fc600078e009e */
[----:B------:R-:W-:-:S05]  /*2bf0*/  FFMA R91, R92, R154, R91 ;  /* 0x0000009a5c5b7223 */ /* 0x000fca000000005b */
[----:B------:R-:W-:-:S04]  /*2c00*/  F2FP.F16.F32.PACK_AB R91, RZ, R91 ;  /* 0x0000005bff5b723e */ /* 0x000fc800000000ff */
[----:B------:R-:W-:Y:S01]  /*2c10*/  PRMT R92, R91, 0x7610, R92 ;  /* 0x000076105b5c7816 */ /* 0x000fe2000000005c */
[----:B------:R-:W-:-:S05]  /*2c20*/  @P1 IMAD.MOV.U32 R91, RZ, RZ, R159 ;  /* 0x000000ffff5b1224 */ /* 0x000fca00078e009f */
[----:B------:R1:W-:Y:S01]  /*2c30*/  @P1 STG.E.U16 desc[UR36][R90.64+0x10], R92 ;  /* 0x0000105c5a001986 */ /* 0x0003e2000c101524 */
[----:B------:R-:W-:Y:S05]  /*2c40*/  @!P2 BRA `(.L_x_37) ;  /* 0x000000000004a947 */ /* 0x000fea0003800000 */
[----:B------:R4:W5:Y:S02]  /*2c50*/  LDG.E.LTC128B.U16 R172, desc[UR36][R160.64+0x12] ;  /* 0x00001224a0ac7981 */ /* 0x000964000c1e1520 */
.L_x_37:
[----:B------:R-:W-:Y:S05]  /*2c60*/  BSYNC B1 ;  /* 0x0000000000017941 */ /* 0x000fea0003800000 */
.L_x_36:
[----:B-1---5:R-:W-:Y:S01]  /*2c70*/  HADD2.F32 R90, -RZ, R172.H0_H0 ;  /* 0x200000acff5a7230 */ /* 0x022fe20000004100 */
[----:B------:R-:W-:Y:S01]  /*2c80*/  ISETP.GT.AND P1, PT, R0, 0x8, P0 ;  /* 0x000000080000780c */ /* 0x000fe20000724270 */
[----:B------:R-:W-:Y:S01]  /*2c90*/  @P2 IMAD.MOV.U32 R91, RZ, RZ, R159 ;  /* 0x000000ffff5b2224 */ /* 0x000fe200078e009f */
[----:B------:R-:W-:Y:S02]  /*2ca0*/  BSSY B1, `(.L_x_38) ;  /* 0x0000009000017945 */ /* 0x000fe40003800000 */
[----:B------:R-:W-:-:S04]  /*2cb0*/  FMUL R90, R90, R155 ;  /* 0x0000009b5a5a7220 */ /* 0x000fc80000400000 */
[----:B------:R-:W-:-:S05]  /*2cc0*/  FFMA R90, R93, R154, R90 ;  /* 0x0000009a5d5a7223 */ /* 0x000fca000000005a */
[----:B------:R-:W-:-:S04]  /*2cd0*/  F2FP.F16.F32.PACK_AB R90, RZ, R90 ;  /* 0x0000005aff5a723e */ /* 0x000fc800000000ff */
[----:B------:R-:W-:Y:S01]  /*2ce0*/  PRMT R92, R90, 0x7610, R92 ;  /* 0x000076105a5c7816 */ /* 0x000fe2000000005c */
[----:B------:R-:W-:-:S05]  /*2cf0*/  @P2 IMAD.MOV.U32 R90, RZ, RZ, R158 ;  /* 0x000000ffff5a2224 */ /* 0x000fca00078e009e */
[----:B------:R1:W-:Y:S01]  /*2d00*/  @P2 STG.E.U16 desc[UR36][R90.64+0x12], R92 ;  /* 0x0000125c5a002986 */ /* 0x0003e2000c101524 */
[----:B------:R-:W-:Y:S05]  /*2d10*/  @!P1 BRA `(.L_x_39) ;  /* 0x0000000000049947 */ /* 0x000fea0003800000 */
[----:B------:R0:W5:Y:S02]  /*2d20*/  LDG.E.LTC128B.U16 R172, desc[UR36][R88.64+0x10] ;  /* 0x0000102458ac7981 */ /* 0x000164000c1e1520 */
.L_x_39:
[----:B------:R-:W-:Y:S05]  /*2d30*/  BSYNC B1 ;  /* 0x0000000000017941 */ /* 0x000fea0003800000 */
.L_x_38:
[----:B-1---5:R-:W-:Y:S01]  /*2d40*/  HADD2.F32 R90, -RZ, R172.H0_H0 ;  /* 0x200000acff5a7230 */ /* 0x022fe20000004100 */
[----:B------:R-:W-:Y:S01]  /*2d50*/  ISETP.GT.AND P2, PT, R0, 0x9, P0 ;  /* 0x000000090000780c */ /* 0x000fe20000744270 */
[----:B------:R-:W-:Y:S03]  /*2d60*/  BSSY B1, `(.L_x_40) ;  /* 0x000000a000017945 */ /* 0x000fe60003800000 */
[----:B------:R-:W-:Y:S01]  /*2d70*/  FMUL R91, R90, R155 ;  /* 0x0000009b5a5b7220 */ /* 0x000fe20000400000 */
[----:B------:R-:W-:-:S03]  /*2d80*/  @P1 IMAD.MOV.U32 R90, RZ, RZ, R168 ;  /* 0x000000ffff5a1224 */ /* 0x000fc600078e00a8 */
[----:B------:R-:W-:-:S05]  /*2d90*/  FFMA R91, R94, R154, R91 ;  /* 0x0000009a5e5b7223 */ /* 0x000fca000000005b */
[----:B------:R-:W-:-:S04]  /*2da0*/  F2FP.F16.F32.PACK_AB R91, RZ, R91 ;  /* 0x0000005bff5b723e */ /* 0x000fc800000000ff */
[----:B------:R-:W-:Y:S02]  /*2db0*/  PRMT R92, R91, 0x7610, R92 ;  /* 0x000076105b5c7816 */ /* 0x000fe4000000005c */
[----:B------:R-:W-:-:S05]  /*2dc0*/  @P1 MOV R91, R169 ;  /* 0x000000a9005b1202 */ /* 0x000fca0000000f00 */
[----:B------:R1:W-:Y:S01]  /*2dd0*/  @P1 STG.E.U16 desc[UR36][R90.64+0x10], R92 ;  /* 0x0000105c5a001986 */ /* 0x0003e2000c101524 */
[----:B------:R-:W-:Y:S05]  /*2de0*/  @!P2 BRA `(.L_x_41) ;  /* 0x000000000004a947 */ /* 0x000fea0003800000 */
[----:B------:R0:W5:Y:S02]  /*2df0*/  LDG.E.LTC128B.U16 R172, desc[UR36][R88.64+0x12] ;  /* 0x0000122458ac7981 */ /* 0x000164000c1e1520 */
.L_x_41:
[----:B------:R-:W-:Y:S05]  /*2e00*/  BSYNC B1 ;  /* 0x0000000000017941 */ /* 0x000fea0003800000 */
.L_x_40:
        /* <DEDUP_REMOVED lines=12> */
.L_x_43:
[----:B------:R-:W-:Y:S05]  /*2ed0*/  BSYNC B1 ;  /* 0x0000000000017941 */ /* 0x000fea0003800000 */
.L_x_42:
        /* <DEDUP_REMOVED lines=12> */
.L_x_45:
[----:B------:R-:W-:Y:S05]  /*2fa0*/  BSYNC B1 ;  /* 0x0000000000017941 */ /* 0x000fea0003800000 */
.L_x_44:
        /* <DEDUP_REMOVED lines=12> */
.L_x_47:
[----:B------:R-:W-:Y:S05]  /*3070*/  BSYNC B1 ;  /* 0x0000000000017941 */ /* 0x000fea0003800000 */
.L_x_46:
[----:B-1---5:R-:W-:Y:S01]  /*3080*/  HADD2.F32 R90, -RZ, R172.H0_H0 ;  /* 0x200000acff5a7230 */ /* 0x022fe20000004100 */
[----:B------:R-:W-:Y:S01]  /*3090*/  ISETP.GT.AND P2, PT, R0, 0x11, P0 ;  /* 0x000000110000780c */ /* 0x000fe20000744270 */
[----:B------:R-:W-:Y:S03]  /*30a0*/  BSSY B1, `(.L_x_48) ;  /* 0x000000a000017945 */ /* 0x000fe60003800000 */
[----:B------:R-:W-:Y:S01]  /*30b0*/  FMUL R91, R90, R155 ;  /* 0x0000009b5a5b7220 */ /* 0x000fe20000400000 */
[----:B------:R-:W-:-:S03]  /*30c0*/  @P1 MOV R90, R168 ;  /* 0x000000a8005a1202 */ /* 0x000fc60000000f00 */
[----:B------:R-:W-:-:S05]  /*30d0*/  FFMA R91, R98, R154, R91 ;  /* 0x0000009a625b7223 */ /* 0x000fca000000005b */
[----:B------:R-:W-:-:S04]  /*30e0*/  F2FP.F16.F32.PACK_AB R91, RZ, R91 ;  /* 0x0000005bff5b723e */ /* 0x000fc800000000ff */
[----:B------:R-:W-:Y:S01]  /*30f0*/  PRMT R92, R91, 0x7610, R92 ;  /* 0x000076105b5c7816 */ /* 0x000fe2000000005c */
[----:B------:R-:W-:-:S05]  /*3100*/  @P1 IMAD.MOV.U32 R91, RZ, RZ, R169 ;  /* 0x000000ffff5b1224 */ /* 0x000fca00078e00a9 */
[----:B------:R1:W-:Y:S01]  /*3110*/  @P1 STG.E.U16 desc[UR36][R90.64+0x20], R92 ;  /* 0x0000205c5a001986 */ /* 0x0003e2000c101524 */
[----:B------:R-:W-:Y:S05]  /*3120*/  @!P2 BRA `(.L_x_49) ;  /* 0x000000000004a947 */ /* 0x000fea0003800000 */
[----:B------:R0:W5:Y:S02]  /*3130*/  LDG.E.LTC128B.U16 R172, desc[UR36][R88.64+0x22] ;  /* 0x0000222458ac7981 */ /* 0x000164000c1e1520 */
.L_x_49:
[----:B------:R-:W-:Y:S05]  /*3140*/  BSYNC B1 ;  /* 0x0000000000017941 */ /* 0x000fea0003800000 */
.L_x_48:
        /* <DEDUP_REMOVED lines=12> */
.L_x_51:
[----:B------:R-:W-:Y:S05]  /*3210*/  BSYNC B1 ;  /* 0x0000000000017941 */ /* 0x000fea0003800000 */
.L_x_50:
        /* <DEDUP_REMOVED lines=12> */
.L_x_53:
[----:B------:R-:W-:Y:S05]  /*32e0*/  BSYNC B1 ;  /* 0x0000000000017941 */ /* 0x000fea0003800000 */
.L_x_52:
[----:B-1---5:R-:W-:Y:S01]  /*32f0*/  HADD2.F32 R90, -RZ, R172.H0_H0 ;  /* 0x200000acff5a7230 */ /* 0x022fe20000004100 */
[----:B------:R-:W-:Y:S01]  /*3300*/  @P2 MOV R91, R159 ;  /* 0x0000009f005b2202 */ /* 0x000fe20000000f00 */
[----:B------:R-:W-:Y:S01]  /*3310*/  BSSY B1, `(.L_x_54) ;  /* 0x000000a000017945 */ /* 0x000fe20003800000 */
[----:B------:R-:W-:Y:S02]  /*3320*/  ISETP.GT.AND P1, PT, R0, 0x18, P0 ;  /* 0x000000180000780c */ /* 0x000fe40000724270 */
        /* <DEDUP_REMOVED lines=8> */
.L_x_55:
[----:B------:R-:W-:Y:S05]  /*33b0*/  BSYNC B1 ;  /* 0x0000000000017941 */ /* 0x000fea0003800000 */
.L_x_54:
        /* <DEDUP_REMOVED lines=12> */
.L_x_57:
[----:B------:R-:W-:Y:S05]  /*3480*/  BSYNC B1 ;  /* 0x0000000000017941 */ /* 0x000fea0003800000 */
.L_x_56:
        /* <DEDUP_REMOVED lines=12> */
.L_x_59:
[----:B------:R-:W-:Y:S05]  /*3550*/  BSYNC B1 ;  /* 0x0000000000017941 */ /* 0x000fea0003800000 */
.L_x_58:
        /* <DEDUP_REMOVED lines=12> */
.L_x_61:
[----:B------:R-:W-:Y:S05]  /*3620*/  BSYNC B1 ;  /* 0x0000000000017941 */ /* 0x000fea0003800000 */
.L_x_60:
[----:B-1---5:R-:W-:Y:S01]  /*3630*/  HADD2.F32 R90, -RZ, R172.H0_H0 ;  /* 0x200000acff5a7230 */ /* 0x022fe20000004100 */
[----:B------:R-:W-:Y:S01]  /*3640*/  ISETP.GT.AND P1, PT, R0, 0x20, P0 ;  /* 0x000000200000780c */ /* 0x000fe20000724270 */
[----:B------:R-:W-:Y:S01]  /*3650*/  @P2 IMAD.MOV.U32 R91, RZ, RZ, R159 ;  /* 0x000000ffff5b2224 */ /* 0x000fe200078e009f */
[----:B------:R-:W-:Y:S02]  /*3660*/  BSSY B1, `(.L_x_62) ;  /* 0x0000009000017945 */ /* 0x000fe40003800000 */
[----:B------:R-:W-:-:S04]  /*3670*/  FMUL R90, R90, R155 ;  /* 0x0000009b5a5a7220 */ /* 0x000fc80000400000 */
[----:B------:R-:W-:-:S05]  /*3680*/  FFMA R90, R105, R154, R90 ;  /* 0x0000009a695a7223 */ /* 0x000fca000000005a */
[----:B------:R-:W-:-:S04]  /*3690*/  F2FP.F16.F32.PACK_AB R90, RZ, R90 ;  /* 0x0000005aff5a723e */ /* 0x000fc800000000ff */
[----:B------:R-:W-:Y:S02]  /*36a0*/  PRMT R92, R90, 0x7610, R92 ;  /* 0x000076105a5c7816 */ /* 0x000fe4000000005c */
[----:B------:R-:W-:-:S05]  /*36b0*/  @P2 MOV R90, R158 ;  /* 0x0000009e005a2202 */ /* 0x000fca0000000f00 */
[----:B------:R1:W-:Y:S01]  /*36c0*/  @P2 STG.E.U16 desc[UR36][R90.64+0x42], R92 ;  /* 0x0000425c5a002986 */ /* 0x0003e2000c101524 */
[----:B------:R-:W-:Y:S05]  /*36d0*/  @!P1 BRA `(.L_x_63) ;  /* 0x0000000000049947 */ /* 0x000fea0003800000 */
[----:B------:R0:W5:Y:S02]  /*36e0*/  LDG.E.LTC128B.U16 R172, desc[UR36][R88.64+0x40] ;  /* 0x0000402458ac7981 */ /* 0x000164000c1e1520 */
.L_x_63:
[----:B------:R-:W-:Y:S05]  /*36f0*/  BSYNC B1 ;  /* 0x0000000000017941 */ /* 0x000fea0003800000 */
.L_x_62:
        /* <DEDUP_REMOVED lines=12> */
.L_x_65:
[----:B------:R-:W-:Y:S05]  /*37c0*/  BSYNC B1 ;  /* 0x0000000000017941 */ /* 0x000fea0003800000 */
.L_x_64:
        /* <DEDUP_REMOVED lines=12> */
.L_x_67:
[----:B------:R-:W-:Y:S05]  /*3890*/  BSYNC B1 ;  /* 0x0000000000017941 */ /* 0x000fea0003800000 */
.L_x_66:
        /* <DEDUP_REMOVED lines=12> */
.L_x_69:
[----:B------:R-:W-:Y:S05]  /*3960*/  BSYNC B1 ;  /* 0x0000000000017941 */ /* 0x000fea0003800000 */
.L_x_68:
        /* <DEDUP_REMOVED lines=12> */
.L_x_71:
[----:B------:R-:W-:Y:S05]  /*3a30*/  BSYNC B1 ;  /* 0x0000000000017941 */ /* 0x000fea0003800000 */
.L_x_70:
        /* <DEDUP_REMOVED lines=12> */
.L_x_73:
[----:B------:R-:W-:Y:S05]  /*3b00*/  BSYNC B1 ;  /* 0x0000000000017941 */ /* 0x000fea0003800000 */
.L_x_72:
        /* <DEDUP_REMOVED lines=12> */
.L_x_75:
[----:B------:R-:W-:Y:S05]  /*3bd0*/  BSYNC B1 ;  /* 0x0000000000017941 */ /* 0x000fea0003800000 */
.L_x_74:
        /* <DEDUP_REMOVED lines=12> */
.L_x_77:
[----:B------:R-:W-:Y:S05]  /*3ca0*/  BSYNC B1 ;  /* 0x0000000000017941 */ /* 0x000fea0003800000 */
.L_x_76:
        /* <DEDUP_REMOVED lines=12> */
.L_x_79:
[----:B------:R-:W-:Y:S05]  /*3d70*/  BSYNC B1 ;  /* 0x0000000000017941 */ /* 0x000fea0003800000 */
.L_x_78:
        /* <DEDUP_REMOVED lines=12> */
.L_x_81:
[----:B------:R-:W-:Y:S05]  /*3e40*/  BSYNC B1 ;  /* 0x0000000000017941 */ /* 0x000fea0003800000 */
.L_x_80:
        /* <DEDUP_REMOVED lines=12> */
.L_x_83:
[----:B------:R-:W-:Y:S05]  /*3f10*/  BSYNC B1 ;  /* 0x0000000000017941 */ /* 0x000fea0003800000 */
.L_x_82:
        /* <DEDUP_REMOVED lines=12> */
.L_x_85:
[----:B------:R-:W-:Y:S05]  /*3fe0*/  BSYNC B1 ;  /* 0x0000000000017941 */ /* 0x000fea0003800000 */
.L_x_84:
        /* <DEDUP_REMOVED lines=12> */
.L_x_87:
[----:B------:R-:W-:Y:S05]  /*40b0*/  BSYNC B1 ;  /* 0x0000000000017941 */ /* 0x000fea0003800000 */
.L_x_86:
        /* <DEDUP_REMOVED lines=12> */
.L_x_89:
[----:B------:R-:W-:Y:S05]  /*4180*/  BSYNC B1 ;  /* 0x0000000000017941 */ /* 0x000fea0003800000 */
.L_x_88:
        /* <DEDUP_REMOVED lines=12> */
.L_x_91:
[----:B------:R-:W-:Y:S05]  /*4250*/  BSYNC B1 ;  /* 0x0000000000017941 */ /* 0x000fea0003800000 */
.L_x_90:
        /* <DEDUP_REMOVED lines=12> */
.L_x_93:
[----:B------:R-:W-:Y:S05]  /*4320*/  BSYNC B1 ;  /* 0x0000000000017941 */ /* 0x000fea0003800000 */
.L_x_92:
        /* <DEDUP_REMOVED lines=12> */
.L_x_95:
[----:B------:R-:W-:Y:S05]  /*43f0*/  BSYNC B1 ;  /* 0x0000000000017941 */ /* 0x000fea0003800000 */
.L_x_94:
        /* <DEDUP_REMOVED lines=12> */
.L_x_97:
[----:B------:R-:W-:Y:S05]  /*44c0*/  BSYNC B1 ;  /* 0x0000000000017941 */ /* 0x000fea0003800000 */
.L_x_96:
        /* <DEDUP_REMOVED lines=12> */
.L_x_99:
[----:B------:R-:W-:Y:S05]  /*4590*/  BSYNC B1 ;  /* 0x0000000000017941 */ /* 0x000fea0003800000 */
.L_x_98:
        /* <DEDUP_REMOVED lines=12> */
.L_x_101:
[----:B------:R-:W-:Y:S05]  /*4660*/  BSYNC B1 ;  /* 0x0000000000017941 */ /* 0x000fea0003800000 */
.L_x_100:
        /* <DEDUP_REMOVED lines=12> */
.L_x_103:
[----:B------:R-:W-:Y:S05]  /*4730*/  BSYNC B1 ;  /* 0x0000000000017941 */ /* 0x000fea0003800000 */
.L_x_102:
        /* <DEDUP_REMOVED lines=12> */
.L_x_105:
[----:B------:R-:W-:Y:S05]  /*4800*/  BSYNC B1 ;  /* 0x0000000000017941 */ /* 0x000fea0003800000 */
.L_x_104:
        /* <DEDUP_REMOVED lines=12> */
.L_x_107:
[----:B------:R-:W-:Y:S05]  /*48d0*/  BSYNC B1 ;  /* 0x0000000000017941 */ /* 0x000fea0003800000 */
.L_x_106:
        /* <DEDUP_REMOVED lines=12> */
.L_x_109:
[----:B------:R-:W-:Y:S05]  /*49a0*/  BSYNC B1 ;  /* 0x0000000000017941 */ /* 0x000fea0003800000 */
.L_x_108:
        /* <DEDUP_REMOVED lines=12> */
.L_x_111:
[----:B------:R-:W-:Y:S05]  /*4a70*/  BSYNC B1 ;  /* 0x0000000000017941 */ /* 0x000fea0003800000 */
.L_x_110:
        /* <DEDUP_REMOVED lines=12> */
.L_x_113:
[----:B------:R-:W-:Y:S05]  /*4b40*/  BSYNC B1 ;  /* 0x0000000000017941 */ /* 0x000fea0003800000 */
.L_x_112:
        /* <DEDUP_REMOVED lines=12> */
.L_x_115:
[----:B------:R-:W-:Y:S05]  /*4c10*/  BSYNC B1 ;  /* 0x0000000000017941 */ /* 0x000fea0003800000 */
.L_x_114:
        /* <DEDUP_REMOVED lines=12> */
.L_x_117:
[----:B------:R-:W-:Y:S05]  /*4ce0*/  BSYNC B1 ;  /* 0x0000000000017941 */ /* 0x000fea0003800000 */
.L_x_116:
        /* <DEDUP_REMOVED lines=12> */
.L_x_119:
[----:B------:R-:W-:Y:S05]  /*4db0*/  BSYNC B1 ;  /* 0x0000000000017941 */ /* 0x000fea0003800000 */
.L_x_118:
        /* <DEDUP_REMOVED lines=12> */
.L_x_121:
[----:B------:R-:W-:Y:S05]  /*4e80*/  BSYNC B1 ;  /* 0x0000000000017941 */ /* 0x000fea0003800000 */
.L_x_120:
        /* <DEDUP_REMOVED lines=12> */
.L_x_123:
[----:B------:R-:W-:Y:S05]  /*4f50*/  BSYNC B1 ;  /* 0x0000000000017941 */ /* 0x000fea0003800000 */
.L_x_122:
        /* <DEDUP_REMOVED lines=12> */
.L_x_125:
[----:B------:R-:W-:Y:S05]  /*5020*/  BSYNC B1 ;  /* 0x0000000000017941 */ /* 0x000fea0003800000 */
.L_x_124:
        /* <DEDUP_REMOVED lines=12> */
.L_x_127:
[----:B------:R-:W-:Y:S05]  /*50f0*/  BSYNC B1 ;  /* 0x0000000000017941 */ /* 0x000fea0003800000 */
.L_x_126:
        /* <DEDUP_REMOVED lines=12> */
.L_x_129:
[----:B------:R-:W-:Y:S05]  /*51c0*/  BSYNC B1 ;  /* 0x0000000000017941 */ /* 0x000fea0003800000 */
.L_x_128:
        /* <DEDUP_REMOVED lines=12> */
.L_x_131:
[----:B------:R-:W-:Y:S05]  /*5290*/  BSYNC B1 ;  /* 0x0000000000017941 */ /* 0x000fea0003800000 */
.L_x_130:
        /* <DEDUP_REMOVED lines=12> */
.L_x_133:
[----:B------:R-:W-:Y:S05]  /*5360*/  BSYNC B1 ;  /* 0x0000000000017941 */ /* 0x000fea0003800000 */
.L_x_132:
        /* <DEDUP_REMOVED lines=12> */
.L_x_135:
[----:B------:R-:W-:Y:S05]  /*5430*/  BSYNC B1 ;  /* 0x0000000000017941 */ /* 0x000fea0003800000 */
.L_x_134:
        /* <DEDUP_REMOVED lines=12> */
.L_x_137:
[----:B------:R-:W-:Y:S05]  /*5500*/  BSYNC B1 ;  /* 0x0000000000017941 */ /* 0x000fea0003800000 */
.L_x_136:
        /* <DEDUP_REMOVED lines=12> */
.L_x_139:
[----:B------:R-:W-:Y:S05]  /*55d0*/  BSYNC B1 ;  /* 0x0000000000017941 */ /* 0x000fea0003800000 */
.L_x_138:
        /* <DEDUP_REMOVED lines=12> */
.L_x_141:
[----:B------:R-:W-:Y:S05]  /*56a0*/  BSYNC B1 ;  /* 0x0000000000017941 */ /* 0x000fea0003800000 */
.L_x_140:
        /* <DEDUP_REMOVED lines=12> */
.L_x_143:
[----:B------:R-:W-:Y:S05]  /*5770*/  BSYNC B1 ;  /* 0x0000000000017941 */ /* 0x000fea0003800000 */
.L_x_142:
        /* <DEDUP_REMOVED lines=12> */
.L_x_145:
[----:B------:R-:W-:Y:S05]  /*5840*/  BSYNC B1 ;  /* 0x0000000000017941 */ /* 0x000fea0003800000 */
.L_x_144:
        /* <DEDUP_REMOVED lines=12> */
.L_x_147:
[----:B------:R-:W-:Y:S05]  /*5910*/  BSYNC B1 ;  /* 0x0000000000017941 */ /* 0x000fea0003800000 */
.L_x_146:
        /* <DEDUP_REMOVED lines=12> */
.L_x_149:
[----:B------:R-:W-:Y:S05]  /*59e0*/  BSYNC B1 ;  /* 0x0000000000017941 */ /* 0x000fea0003800000 */
.L_x_148:
        /* <DEDUP_REMOVED lines=12> */
.L_x_151:
[----:B------:R-:W-:Y:S05]  /*5ab0*/  BSYNC B1 ;  /* 0x0000000000017941 */ /* 0x000fea0003800000 */
.L_x_150:
[----:B-----5:R-:W-:Y:S01]  /*5ac0*/  HADD2.F32 R8, -RZ, R172.H0_H0 ;  /* 0x200000acff087230 */ /* 0x020fe20000004100 */
[----:B------:R-:W-:Y:S01]  /*5ad0*/  ISETP.GT.AND P1, PT, R0, 0x79, P0 ;  /* 0x000000790000780c */ /* 0x000fe20000724270 */
[----:B------:R-:W-:Y:S01]  /*5ae0*/  BSSY B1, `(.L_x_152) ;  /* 0x000000c000017945 */ /* 0x000fe20003800000 */
[----:B------:R-:W-:Y:S02]  /*5af0*/  IADD3 R153, P0, R153, 0x80, RZ ;  /* 0x0000008099997810 */ /* 0x000fe40007f1e0ff */
[----:B-1----:R-:W-:Y:S01]  /*5b00*/  FMUL R91, R8, R155 ;  /* 0x0000009b085b7220 */ /* 0x002fe20000400000 */
[----:B------:R-:W-:-:S03]  /*5b10*/  @P2 MOV R8, R168 ;  /* 0x000000a800082202 */ /* 0x000fc60000000f00 */
[----:B------:R-:W-:-:S05]  /*5b20*/  FFMA R91, R150, R154, R91 ;  /* 0x0000009a965b7223 */ /* 0x000fca000000005b */
[----:B------:R-:W-:-:S04]  /*5b30*/  F2FP.F16.F32.PACK_AB R91, RZ, R91 ;  /* 0x0000005bff5b723e */ /* 0x000fc800000000ff */
[----:B------:R-:W-:Y:S01]  /*5b40*/  PRMT R90, R91, 0x7610, R90 ;  /* 0x000076105b5a7816 */ /* 0x000fe2000000005a */
[----:B------:R-:W-:Y:S02]  /*5b50*/  IMAD.X R91, RZ, RZ, R9, P0 ;  /* 0x000000ffff5b7224 */ /* 0x000fe400000e0609 */
[----:B------:R-:W-:-:S05]  /*5b60*/  @P2 IMAD.MOV.U32 R9, RZ, RZ, R169 ;  /* 0x000000ffff092224 */ /* 0x000fca00078e00a9 */
[----:B------:R1:W-:Y:S01]  /*5b70*/  @P2 STG.E.U16 desc[UR36][R8.64+0xf0], R90 ;  /* 0x0000f05a08002986 */ /* 0x0003e2000c101524 */
[----:B------:R-:W-:Y:S05]  /*5b80*/  @!P1 BRA `(.L_x_153) ;  /* 0x0000000000049947 */ /* 0x000fea0003800000 */
[----:B------:R0:W5:Y:S02]  /*5b90*/  LDG.E.LTC128B.U16 R172, desc[UR36][R88.64+0xf2] ;  /* 0x0000f22458ac7981 */ /* 0x000164000c1e1520 */
.L_x_153:
[----:B------:R-:W-:Y:S05]  /*5ba0*/  BSYNC B1 ;  /* 0x0000000000017941 */ /* 0x000fea0003800000 */
.L_x_152:
[----:B-1---5:R-:W-:Y:S01]  /*5bb0*/  HADD2.F32 R8, -RZ, R172.H0_H0 ;  /* 0x200000acff087230 */ /* 0x022fe20000004100 */
[----:B------:R-:W-:Y:S01]  /*5bc0*/  ISETP.GT.AND P0, PT, R3, 0x80, PT ;  /* 0x000000800300780c */ /* 0x000fe20003f04270 */
[----:B------:R-:W-:-:S03]  /*5bd0*/  IMAD R90, R91, R14, RZ ;  /* 0x0000000e5b5a7224 */ /* 0x000fc600078e02ff */
[----:B0-2---:R-:W-:Y:S01]  /*5be0*/  FMUL R88, R8, R155 ;  /* 0x0000009b08587220 */ /* 0x005fe20000400000 */
[C---:B------:R-:W-:Y:S01]  /*5bf0*/  IMAD R97, R153.reuse, R15, R90 ;  /* 0x0000000f99617224 */ /* 0x040fe200078e025a */
[----:B------:R-:W-:Y:S01]  /*5c00*/  ISETP.GT.AND P3, PT, R0, RZ, P0 ;  /* 0x000000ff0000720c */ /* 0x000fe20000764270 */
[----:B------:R-:W-:-:S04]  /*5c10*/  IMAD.WIDE.U32 R8, R153, R14, R156 ;  /* 0x0000000e99087225 */ /* 0x000fc800078e009c */
[----:B------:R-:W-:Y:S01]  /*5c20*/  FFMA R151, R151, R154, R88 ;  /* 0x0000009a97977223 */ /* 0x000fe20000000058 */
[----:B------:R-:W-:Y:S01]  /*5c30*/  IMAD.IADD R9, R9, 0x1, R97 ;  /* 0x0000000109097824 */ /* 0x000fe200078e0261 */
[----:B------:R-:W-:-:S03]  /*5c40*/  LEA R88, P2, R8, R10, 0x1 ;  /* 0x0000000a08587211 */ /* 0x000fc600078408ff */
[----:B------:R-:W-:Y:S02]  /*5c50*/  F2FP.F16.F32.PACK_AB R151, RZ, R151 ;  /* 0x00000097ff97723e */ /* 0x000fe400000000ff */
[----:B------:R-:W-:-:S03]  /*5c60*/  LEA.HI.X R89, R8, R11, R9, 0x1, P2 ;  /* 0x0000000b08597211 */ /* 0x000fc600010f0c09 */
[----:B------:R0:W-:Y:S04]  /*5c70*/  @P1 STG.E.U16 desc[UR36][R168.64+0xf2], R151 ;  /* 0x0000f297a8001986 */ /* 0x0001e8000c101524 */
[----:B------:R-:W2:Y:S01]  /*5c80*/  @P3 LDG.E.LTC128B.U16 R172, desc[UR36][R88.64] ;  /* 0x0000002458ac3981 */ /* 0x000ea2000c1e1520 */
[----:B------:R-:W-:Y:S01]  /*5c90*/  IMAD.WIDE.U32 R8, R153, R14, R6 ;  /* 0x0000000e99087225 */ /* 0x000fe200078e0006 */
[----:B------:R-:W-:Y:S01]  /*5ca0*/  SHF.L.U64.HI R95, R4, 0x8, R5 ;  /* 0x00000008045f7819 */ /* 0x000fe20000010205 */
[----:B------:R-:W-:Y:S01]  /*5cb0*/  BSSY B1, `(.L_x_154) ;  /* 0x0000011000017945 */ /* 0x000fe20003800000 */
[----:B------:R-:W-:Y:S01]  /*5cc0*/  ISETP.GT.AND P2, PT, R0, 0x1, P0 ;  /* 0x000000010000780c */ /* 0x000fe20000744270 */
[----:B------:R-:W-:Y:S02]  /*5cd0*/  IMAD.IADD R9, R97, 0x1, R9 ;  /* 0x0000000161097824 */ /* 0x000fe400078e0209 */
[----:B------:R-:W-:-:S02]  /*5ce0*/  IMAD.SHL.U32 R93, R4, 0x100, RZ ;  /* 0x00000100045d7824 */ /* 0x000fc400078e00ff */
[----:B--2---:R-:W-:-:S05]  /*5cf0*/  HADD2.F32 R90, -RZ, R172.H0_H0 ;  /* 0x200000acff5a7230 */ /* 0x004fca0000004100 */
[----:B------:R-:W-:Y:S01]  /*5d00*/  FMUL R15, R90, R155 ;  /* 0x0000009b5a0f7220 */ /* 0x000fe20000400000 */
[----:B------:R-:W-:Y:S01]  /*5d10*/  IMAD.WIDE.U32 R90, R23, R12, R8 ;  /* 0x0000000c175a7225 */ /* 0x000fe200078e0008 */
[----:B------:R-:W-:-:S03]  /*5d20*/  IADD3 R8, P1, R93, R158, RZ ;  /* 0x0000009e5d087210 */ /* 0x000fc60007f3e0ff */
[----:B------:R-:W-:Y:S01]  /*5d30*/  FFMA R15, R24, R154, R15 ;  /* 0x0000009a180f7223 */ /* 0x000fe2000000000f */
[----:B------:R-:W-:Y:S01]  /*5d40*/  IMAD.IADD R5, R13, 0x1, R91 ;  /* 0x000000010d057824 */ /* 0x000fe200078e025b */
[C---:B------:R-:W-:Y:S01]  /*5d50*/  LEA R4, P4, R90.reuse, R10, 0x1 ;  /* 0x0000000a5a047211 */ /* 0x040fe200078808ff */
[----:B------:R-:W-:Y:S02]  /*5d60*/  IMAD.X R9, R95, 0x1, R159, P1 ;  /* 0x000000015f097824 */ /* 0x000fe400008e069f */
[----:B------:R-:W-:Y:S02]  /*5d70*/  F2FP.F16.F32.PACK_AB R15, RZ, R15 ;  /* 0x0000000fff0f723e */ /* 0x000fe400000000ff */
[----:B------:R-:W-:-:S03]  /*5d80*/  LEA.HI.X R5, R90, R11, R5, 0x1, P4 ;  /* 0x0000000b5a057211 */ /* 0x000fc600020f0c05 */
[----:B------:R0:W-:Y:S01]  /*5d90*/  @P3 STG.E.U16 desc[UR36][R8.64], R15 ;  /* 0x0000000f08003986 */ /* 0x0001e2000c101524 */
[----:B------:R-:W-:Y:S05]  /*5da0*/  @!P2 BRA `(.L_x_155) ;  /* 0x000000000004a947 */ /* 0x000fea0003800000 */
[----:B------:R1:W5:Y:S02]  /*5db0*/  LDG.E.LTC128B.U16 R172, desc[UR36][R4.64+0x2] ;  /* 0x0000022404ac7981 */ /* 0x000364000c1e1520 */
.L_x_155:
[----:B------:R-:W-:Y:S05]  /*5dc0*/  BSYNC B1 ;  /* 0x0000000000017941 */ /* 0x000fea0003800000 */
.L_x_154:
[----:B-----5:R-:W-:Y:S01]  /*5dd0*/  HADD2.F32 R24, -RZ, R172.H0_H0 ;  /* 0x200000acff187230 */ /* 0x020fe20000004100 */
[----:B------:R-:W-:Y:S01]  /*5de0*/  ISETP.GT.AND P1, PT, R3, 0x88, PT ;  /* 0x000000880300780c */ /* 0x000fe20003f24270 */
[----:B0-----:R-:W-:Y:S01]  /*5df0*/  IMAD.WIDE.U32 R14, R153, R14, R162 ;  /* 0x0000000e990e7225 */ /* 0x001fe200078e00a2 */
[----:B------:R-:W-:Y:S03]  /*5e00*/  BSSY B1, `(.L_x_156) ;  /* 0x000000e000017945 */ /* 0x000fe60003800000 */
[----:B------:R-:W-:Y:S01]  /*5e10*/  FMUL R24, R24, R155 ;  /* 0x0000009b18187220 */ /* 0x000fe20000400000 */
[----:B------:R-:W-:Y:S02]  /*5e20*/  ISETP.GT.AND P3, PT, R0, RZ, P1 ;  /* 0x000000ff0000720c */ /* 0x000fe40000f64270 */
[----:B------:R-:W-:Y:S01]  /*5e30*/  IADD3 R21, P5, R20, R14, RZ ;  /* 0x0000000e14157210 */ /* 0x000fe20007fbe0ff */
[----:B------:R-:W-:Y:S01]  /*5e40*/  FFMA R24, R25, R154, R24 ;  /* 0x0000009a19187223 */ /* 0x000fe20000000018 */
[----:B------:R-:W-:-:S02]  /*5e50*/  IADD3 R97, R97, R15, RZ ;  /* 0x0000000f61617210 */ /* 0x000fc40007ffe0ff */
[----:B------:R-:W-:Y:S02]  /*5e60*/  IADD3 R20, P4, R6, R14, RZ ;  /* 0x0000000e06147210 */ /* 0x000fe40007f9e0ff */
[----:B------:R-:W-:Y:S01]  /*5e70*/  F2FP.F16.F32.PACK_AB R24, RZ, R24 ;  /* 0x00000018ff18723e */ /* 0x000fe200000000ff */
[----:B------:R-:W-:Y:S01]  /*5e80*/  IMAD.X R156, R97, 0x1, R157, P5 ;  /* 0x00000001619c7824 */ /* 0x000fe200028e069d */
[----:B------:R-:W-:-:S03]  /*5e90*/  LEA R14, P5, R21, R10, 0x1 ;  /* 0x0000000a150e7211 */ /* 0x000fc600078a08ff */
[----:B------:R0:W-:Y:S01]  /*5ea0*/  @P2 STG.E.U16 desc[UR36][R8.64+0x2], R24 ;  /* 0x0000021808002986 */ /* 0x0001e2000c101524 */
[----:B------:R-:W-:Y:S01]  /*5eb0*/  LEA.HI.X R15, R21, R11, R156, 0x1, P5 ;  /* 0x0000000b150f7211 */ /* 0x000fe200028f0c9c */
[----:B------:R-:W-:Y:S08]  /*5ec0*/  @!P3 BRA `(.L_x_157) ;  /* 0x000000000004b947 */ /* 0x000ff00003800000 */
[----:B------:R2:W5:Y:S02]  /*5ed0*/  LDG.E.LTC128B.U16 R172, desc[UR36][R14.64] ;  /* 0x000000240eac7981 */ /* 0x000564000c1e1520 */
.L_x_157:
[----:B------:R-:W-:Y:S05]  /*5ee0*/  BSYNC B1 ;  /* 0x0000000000017941 */ /* 0x000fea0003800000 */
.L_x_156:
[----:B-----5:R-:W-:Y:S01]  /*5ef0*/  HADD2.F32 R6, -RZ, R172.H0_H0 ;  /* 0x200000acff067230 */ /* 0x020fe20000004100 */
[----:B------:R-:W-:Y:S01]  /*5f00*/  ISETP.GT.AND P2, PT, R0, 0x1, P1 ;  /* 0x000000010000780c */ /* 0x000fe20000f44270 */
[----:B------:R-:W-:Y:S01]  /*5f10*/  IMAD.X R21, R7, 0x1, R97, P4 ;  /* 0x0000000107157824 */ /* 0x000fe200020e0661 */
[----:B------:R-:W-:Y:S02]  /*5f20*/  BSSY B1, `(.L_x_158) ;  /* 0x000000d000017945 */ /* 0x000fe40003800000 */
[----:B------:R-:W-:Y:S01]  /*5f30*/  FMUL R3, R6, R155 ;  /* 0x0000009b06037220 */ /* 0x000fe20000400000 */
[----:B------:R-:W-:Y:S01]  /*5f40*/  IADD3 R6, P4, R8, R165, RZ ;  /* 0x000000a508067210 */ /* 0x000fe20007f9e0ff */
[----:B--2---:R-:W-:-:S04]  /*5f50*/  IMAD.WIDE.U32 R14, R23, R12, R20 ;  /* 0x0000000c170e7225 */ /* 0x004fc800078e0014 */
[----:B------:R-:W-:Y:S01]  /*5f60*/  FFMA R3, R26, R154, R3 ;  /* 0x0000009a1a037223 */ /* 0x000fe20000000003 */
[----:B------:R-:W-:Y:S01]  /*5f70*/  IMAD.X R7, R9, 0x1, R167, P4 ;  /* 0x0000000109077824 */ /* 0x000fe200020e06a7 */
[----:B------:R-:W-:Y:S01]  /*5f80*/  LEA R10, P5, R14, R10, 0x1 ;  /* 0x0000000a0e0a7211 */ /* 0x000fe200078a08ff */
[----:B------:R-:W-:Y:S02]  /*5f90*/  IMAD.IADD R13, R13, 0x1, R15 ;  /* 0x000000010d0d7824 */ /* 0x000fe400078e020f */
[----:B------:R-:W-:-:S03]  /*5fa0*/  F2FP.F16.F32.PACK_AB R3, RZ, R3 ;  /* 0x00000003ff03723e */ /* 0x000fc600000000ff */
[----:B------:R-:W-:Y:S02]  /*5fb0*/  LEA.HI.X R11, R14, R11, R13, 0x1, P5 ;  /* 0x0000000b0e0b7211 */ /* 0x000fe400028f0c0d */
[----:B------:R2:W-:Y:S01]  /*5fc0*/  @P3 STG.E.U16 desc[UR36][R6.64], R3 ;  /* 0x0000000306003986 */ /* 0x0005e2000c101524 */
[----:B------:R-:W-:Y:S05]  /*5fd0*/  @!P2 BRA `(.L_x_159) ;  /* 0x000000000004a947 */ /* 0x000fea0003800000 */
[----:B------:R0:W5:Y:S02]  /*5fe0*/  LDG.E.LTC128B.U16 R172, desc[UR36][R10.64+0x2] ;  /* 0x000002240aac7981 */ /* 0x000164000c1e1520 */
.L_x_159:
[----:B------:R-:W-:Y:S05]  /*5ff0*/  BSYNC B1 ;  /* 0x0000000000017941 */ /* 0x000fea0003800000 */
.L_x_158:
[----:B-----5:R-:W-:Y:S01]  /*6000*/  HADD2.F32 R12, -RZ, R172.H0_H0 ;  /* 0x200000acff0c7230 */ /* 0x020fe20000004100 */
[----:B------:R-:W-:Y:S01]  /*6010*/  ISETP.GT.AND P3, PT, R0, 0x8, P0 ;  /* 0x000000080000780c */ /* 0x000fe20000764270 */
[----:B------:R-:W-:Y:S03]  /*6020*/  BSSY B1, `(.L_x_160) ;  /* 0x0000007000017945 */ /* 0x000fe60003800000 */
[----:B------:R-:W-:-:S04]  /*6030*/  FMUL R12, R12, R155 ;  /* 0x0000009b0c0c7220 */ /* 0x000fc80000400000 */
[----:B------:R-:W-:-:S05]  /*6040*/  FFMA R12, R27, R154, R12 ;  /* 0x0000009a1b0c7223 */ /* 0x000fca000000000c */
[----:B------:R-:W-:-:S05]  /*6050*/  F2FP.F16.F32.PACK_AB R12, RZ, R12 ;  /* 0x0000000cff0c723e */ /* 0x000fca00000000ff */
[----:B------:R0:W-:Y:S01]  /*6060*/  @P2 STG.E.U16 desc[UR36][R6.64+0x2], R12 ;  /* 0x0000020c06002986 */ /* 0x0001e2000c101524 */
[----:B------:R-:W-:Y:S05]  /*6070*/  @!P3 BRA `(.L_x_161) ;  /* 0x000000000004b947 */ /* 0x000fea0003800000 */
[----:B------:R0:W5:Y:S02]  /*6080*/  LDG.E.LTC128B.U16 R172, desc[UR36][R4.64+0x10] ;  /* 0x0000102404ac7981 */ /* 0x000164000c1e1520 */
.L_x_161:
[----:B------:R-:W-:Y:S05]  /*6090*/  BSYNC B1 ;  /* 0x0000000000017941 */ /* 0x000fea0003800000 */
.L_x_160:
[----:B0-2--5:R-:W-:Y:S01]  /*60a0*/  HADD2.F32 R6, -RZ, R172.H0_H0 ;  /* 0x200000acff067230 */ /* 0x025fe20000004100 */
[----:B------:R-:W-:Y:S01]  /*60b0*/  ISETP.GT.AND P2, PT, R0, 0x9, P0 ;  /* 0x000000090000780c */ /* 0x000fe20000744270 */
[----:B------:R-:W-:Y:S01]  /*60c0*/  IMAD.MOV.U32 R7, RZ, RZ, R9 ;  /* 0x000000ffff077224 */ /* 0x000fe200078e0009 */
[----:B------:R-:W-:Y:S02]  /*60d0*/  BSSY B1, `(.L_x_162) ;  /* 0x0000008000017945 */ /* 0x000fe40003800000 */
[----:B------:R-:W-:Y:S01]  /*60e0*/  FMUL R3, R6, R155 ;  /* 0x0000009b06037220 */ /* 0x000fe20000400000 */
[----:B------:R-:W-:-:S03]  /*60f0*/  IMAD.MOV.U32 R6, RZ, RZ, R8 ;  /* 0x000000ffff067224 */ /* 0x000fc600078e0008 */
[----:B------:R-:W-:-:S05]  /*6100*/  FFMA R3, R28, R154, R3 ;  /* 0x0000009a1c037223 */ /* 0x000fca0000000003 */
[----:B------:R-:W-:-:S05]  /*6110*/  F2FP.F16.F32.PACK_AB R3, RZ, R3 ;  /* 0x00000003ff03723e */ /* 0x000fca00000000ff */
[----:B------:R0:W-:Y:S01]  /*6120*/  @P3 STG.E.U16 desc[UR36][R6.64+0x10], R3 ;  /* 0x0000100306003986 */ /* 0x0001e2000c101524 */
[----:B------:R-:W-:Y:S05]  /*6130*/  @!P2 BRA `(.L_x_163) ;  /* 0x000000000004a947 */ /* 0x000fea0003800000 */
[----:B------:R2:W5:Y:S02]  /*6140*/  LDG.E.LTC128B.U16 R172, desc[UR36][R4.64+0x12] ;  /* 0x0000122404ac7981 */ /* 0x000564000c1e1520 */
.L_x_163:
[----:B------:R-:W-:Y:S05]  /*6150*/  BSYNC B1 ;  /* 0x0000000000017941 */ /* 0x000fea0003800000 */
.L_x_162:
        /* <DEDUP_REMOVED lines=9> */
.L_x_165:
[----:B------:R-:W-:Y:S05]  /*61f0*/  BSYNC B1 ;  /* 0x0000000000017941 */ /* 0x000fea0003800000 */
.L_x_164:
[----:B0----5:R-:W-:Y:S01]  /*6200*/  HADD2.F32 R12, -RZ, R172.H0_H0 ;  /* 0x200000acff0c7230 */ /* 0x021fe20000004100 */
[----:B------:R-:W-:Y:S01]  /*6210*/  IADD3 R8, P3, R165, R8, RZ ;  /* 0x00000008a5087210 */ /* 0x000fe20007f7e0ff */
[----:B------:R-:W-:Y:S01]  /*6220*/  BSSY B1, `(.L_x_166) ;  /* 0x0000009000017945 */ /* 0x000fe20003800000 */
[----:B------:R-:W-:Y:S02]  /*6230*/  ISETP.GT.AND P2, PT, R0, 0x9, P1 ;  /* 0x000000090000780c */ /* 0x000fe40000f44270 */
[----:B------:R-:W-:Y:S01]  /*6240*/  FMUL R3, R12, R155 ;  /* 0x0000009b0c037220 */ /* 0x000fe20000400000 */
[----:B------:R-:W-:-:S03]  /*6250*/  IADD3.X R9, R167, R9, RZ, P3, !PT ;  /* 0x00000009a7097210 */ /* 0x000fc60001ffe4ff */
[----:B------:R-:W-:-:S05]  /*6260*/  FFMA R3, R30, R154, R3 ;  /* 0x0000009a1e037223 */ /* 0x000fca0000000003 */
[----:B------:R-:W-:-:S05]  /*6270*/  F2FP.F16.F32.PACK_AB R3, RZ, R3 ;  /* 0x00000003ff03723e */ /* 0x000fca00000000ff */
[----:B------:R0:W-:Y:S01]  /*6280*/  @P4 STG.E.U16 desc[UR36][R8.64+0x10], R3 ;  /* 0x0000100308004986 */ /* 0x0001e2000c101524 */
[----:B------:R-:W-:Y:S05]  /*6290*/  @!P2 BRA `(.L_x_167) ;  /* 0x000000000004a947 */ /* 0x000fea0003800000 */
[----:B------:R0:W5:Y:S02]  /*62a0*/  LDG.E.LTC128B.U16 R172, desc[UR36][R10.64+0x12] ;  /* 0x000012240aac7981 */ /* 0x000164000c1e1520 */
.L_x_167:
[----:B------:R-:W-:Y:S05]  /*62b0*/  BSYNC B1 ;  /* 0x0000000000017941 */ /* 0x000fea0003800000 */
.L_x_166:
[----:B0----5:R-:W-:Y:S01]  /*62c0*/  HADD2.F32 R8, -RZ, R172.H0_H0 ;  /* 0x200000acff087230 */ /* 0x021fe20000004100 */
[----:B------:R-:W-:Y:S01]  /*62d0*/  ISETP.GT.AND P3, PT, R0, 0x10, P0 ;  /* 0x000000100000780c */ /* 0x000fe20000764270 */
[----:B------:R-:W-:Y:S03]  /*62e0*/  BSSY B1, `(.L_x_168) ;  /* 0x0000009000017945 */ /* 0x000fe60003800000 */
[----:B------:R-:W-:-:S04]  /*62f0*/  FMUL R8, R8, R155 ;  /* 0x0000009b08087220 */ /* 0x000fc80000400000 */
[----:B------:R-:W-:Y:S01]  /*6300*/  FFMA R31, R31, R154, R8 ;  /* 0x0000009a1f1f7223 */ /* 0x000fe20000000008 */
[----:B------:R-:W-:-:S04]  /*6310*/  IADD3 R8, P4, P5, R165, R158, R93 ;  /* 0x0000009ea5087210 */ /* 0x000fc80007d9e05d */
[----:B------:R-:W-:Y:S02]  /*6320*/  F2FP.F16.F32.PACK_AB R31, RZ, R31 ;  /* 0x0000001fff1f723e */ /* 0x000fe400000000ff */
[----:B------:R-:W-:-:S05]  /*6330*/  IADD3.X R9, R167, R159, R95, P4, P5 ;  /* 0x0000009fa7097210 */ /* 0x000fca00027ea45f */
[----:B------:R0:W-:Y:S01]  /*6340*/  @P2 STG.E.U16 desc[UR36][R8.64+0x12], R31 ;  /* 0x0000121f08002986 */ /* 0x0001e2000c101524 */
[----:B------:R-:W-:Y:S05]  /*6350*/  @!P3 BRA `(.L_x_169) ;  /* 0x000000000004b947 */ /* 0x000fea0003800000 */
[----:B------:R0:W5:Y:S02]  /*6360*/  LDG.E.LTC128B.U16 R172, desc[UR36][R4.64+0x20] ;  /* 0x0000202404ac7981 */ /* 0x000164000c1e1520 */
.L_x_169:
[----:B------:R-:W-:Y:S05]  /*6370*/  BSYNC B1 ;  /* 0x0000000000017941 */ /* 0x000fea0003800000 */
.L_x_168:
        /* <DEDUP_REMOVED lines=9> */
.L_x_171:
[----:B------:R-:W-:Y:S05]  /*6410*/  BSYNC B1 ;  /* 0x0000000000017941 */ /* 0x000fea0003800000 */
.L_x_170:
        /* <DEDUP_REMOVED lines=9> */
.L_x_173:
[----:B------:R-:W-:Y:S05]  /*64b0*/  BSYNC B1 ;  /* 0x0000000000017941 */ /* 0x000fea0003800000 */
.L_x_172:
[----:B0----5:R-:W-:Y:S01]  /*64c0*/  HADD2.F32 R12, -RZ, R172.H0_H0 ;  /* 0x200000acff0c7230 */ /* 0x021fe20000004100 */
        /* <DEDUP_REMOVED lines=8> */
.L_x_175:
[----:B------:R-:W-:Y:S05]  /*6550*/  BSYNC B1 ;  /* 0x0000000000017941 */ /* 0x000fea0003800000 */
.L_x_174:
        /* <DEDUP_REMOVED lines=9> */
.L_x_177:
[----:B------:R-:W-:Y:S05]  /*65f0*/  BSYNC B1 ;  /* 0x0000000000017941 */ /* 0x000fea0003800000 */
.L_x_176:
        /* <DEDUP_REMOVED lines=9> */
.L_x_179:
[----:B------:R-:W-:Y:S05]  /*6690*/  BSYNC B1 ;  /* 0x0000000000017941 */ /* 0x000fea0003800000 */
.L_x_178:
        /* <DEDUP_REMOVED lines=9> */
.L_x_181:
[----:B------:R-:W-:Y:S05]  /*6730*/  BSYNC B1 ;  /* 0x0000000000017941 */ /* 0x000fea0003800000 */
.L_x_180:
        /* <DEDUP_REMOVED lines=9> */
.L_x_183:
[----:B------:R-:W-:Y:S05]  /*67d0*/  BSYNC B1 ;  /* 0x0000000000017941 */ /* 0x000fea0003800000 */
.L_x_182:
        /* <DEDUP_REMOVED lines=9> */
.L_x_185:
[----:B------:R-:W-:Y:S05]  /*6870*/  BSYNC B1 ;  /* 0x0000000000017941 */ /* 0x000fea0003800000 */
.L_x_184:
        /* <DEDUP_REMOVED lines=9> */
.L_x_187:
[----:B------:R-:W-:Y:S05]  /*6910*/  BSYNC B1 ;  /* 0x0000000000017941 */ /* 0x000fea0003800000 */
.L_x_186:
        /* <DEDUP_REMOVED lines=9> */
.L_x_189:
[----:B------:R-:W-:Y:S05]  /*69b0*/  BSYNC B1 ;  /* 0x0000000000017941 */ /* 0x000fea0003800000 */
.L_x_188:
        /* <DEDUP_REMOVED lines=9> */
.L_x_191:
[----:B------:R-:W-:Y:S05]  /*6a50*/  BSYNC B1 ;  /* 0x0000000000017941 */ /* 0x000fea0003800000 */
.L_x_190:
        /* <DEDUP_REMOVED lines=9> */
.L_x_193:
[----:B------:R-:W-:Y:S05]  /*6af0*/  BSYNC B1 ;  /* 0x0000000000017941 */ /* 0x000fea0003800000 */
.L_x_192:
        /* <DEDUP_REMOVED lines=9> */
.L_x_195:
[----:B------:R-:W-:Y:S05]  /*6b90*/  BSYNC B1 ;  /* 0x0000000000017941 */ /* 0x000fea0003800000 */
.L_x_194:
        /* <DEDUP_REMOVED lines=9> */
.L_x_197:
[----:B------:R-:W-:Y:S05]  /*6c30*/  BSYNC B1 ;  /* 0x0000000000017941 */ /* 0x000fea0003800000 */
.L_x_196:
        /* <DEDUP_REMOVED lines=9> */
.L_x_199:
[----:B------:R-:W-:Y:S05]  /*6cd0*/  BSYNC B1 ;  /* 0x0000000000017941 */ /* 0x000fea0003800000 */
.L_x_198:
        /* <DEDUP_REMOVED lines=9> */
.L_x_201:
[----:B------:R-:W-:Y:S05]  /*6d70*/  BSYNC B1 ;  /* 0x0000000000017941 */ /* 0x000fea0003800000 */
.L_x_200:
        /* <DEDUP_REMOVED lines=9> */
.L_x_203:
[----:B------:R-:W-:Y:S05]  /*6e10*/  BSYNC B1 ;  /* 0x0000000000017941 */ /* 0x000fea0003800000 */
.L_x_202:
        /* <DEDUP_REMOVED lines=9> */
.L_x_205:
[----:B------:R-:W-:Y:S05]  /*6eb0*/  BSYNC B1 ;  /* 0x0000000000017941 */ /* 0x000fea0003800000 */
.L_x_204:
        /* <DEDUP_REMOVED lines=9> */
.L_x_207:
[----:B------:R-:W-:Y:S05]  /*6f50*/  BSYNC B1 ;  /* 0x0000000000017941 */ /* 0x000fea0003800000 */
.L_x_206:
        /* <DEDUP_REMOVED lines=9> */
.L_x_209:
[----:B------:R-:W-:Y:S05]  /*6ff0*/  BSYNC B1 ;  /* 0x0000000000017941 */ /* 0x000fea0003800000 */
.L_x_208:
        /* <DEDUP_REMOVED lines=9> */
.L_x_211:
[----:B------:R-:W-:Y:S05]  /*7090*/  BSYNC B1 ;  /* 0x0000000000017941 */ /* 0x000fea0003800000 */
.L_x_210:
        /* <DEDUP_REMOVED lines=9> */
.L_x_213:
[----:B------:R-:W-:Y:S05]  /*7130*/  BSYNC B1 ;  /* 0x0000000000017941 */ /* 0x000fea0003800000 */
.L_x_212:
        /* <DEDUP_REMOVED lines=9> */
.L_x_215:
[----:B------:R-:W-:Y:S05]  /*71d0*/  BSYNC B1 ;  /* 0x0000000000017941 */ /* 0x000fea0003800000 */
.L_x_214:
        /* <DEDUP_REMOVED lines=9> */
.L_x_217:
[----:B------:R-:W-:Y:S05]  /*7270*/  BSYNC B1 ;  /* 0x0000000000017941 */ /* 0x000fea0003800000 */
.L_x_216:
        /* <DEDUP_REMOVED lines=9> */
.L_x_219:
[----:B------:R-:W-:Y:S05]  /*7310*/  BSYNC B1 ;  /* 0x0000000000017941 */ /* 0x000fea0003800000 */
.L_x_218:
        /* <DEDUP_REMOVED lines=9> */
.L_x_221:
[----:B------:R-:W-:Y:S05]  /*73b0*/  BSYNC B1 ;  /* 0x0000000000017941 */ /* 0x000fea0003800000 */
.L_x_220:
        /* <DEDUP_REMOVED lines=9> */
.L_x_223:
[----:B------:R-:W-:Y:S05]  /*7450*/  BSYNC B1 ;  /* 0x0000000000017941 */ /* 0x000fea0003800000 */
.L_x_222:
        /* <DEDUP_REMOVED lines=9> */
.L_x_225:
[----:B------:R-:W-:Y:S05]  /*74f0*/  BSYNC B1 ;  /* 0x0000000000017941 */ /* 0x000fea0003800000 */
.L_x_224:
        /* <DEDUP_REMOVED lines=9> */
.L_x_227:
[----:B------:R-:W-:Y:S05]  /*7590*/  BSYNC B1 ;  /* 0x0000000000017941 */ /* 0x000fea0003800000 */
.L_x_226:
        /* <DEDUP_REMOVED lines=9> */
.L_x_229:
[----:B------:R-:W-:Y:S05]  /*7630*/  BSYNC B1 ;  /* 0x0000000000017941 */ /* 0x000fea0003800000 */
.L_x_228:
        /* <DEDUP_REMOVED lines=9> */
.L_x_231:
[----:B------:R-:W-:Y:S05]  /*76d0*/  BSYNC B1 ;  /* 0x0000000000017941 */ /* 0x000fea0003800000 */
.L_x_230:
        /* <DEDUP_REMOVED lines=9> */
.L_x_233:
[----:B------:R-:W-:Y:S05]  /*7770*/  BSYNC B1 ;  /* 0x0000000000017941 */ /* 0x000fea0003800000 */
.L_x_232:
        /* <DEDUP_REMOVED lines=9> */
.L_x_235:
[----:B------:R-:W-:Y:S05]  /*7810*/  BSYNC B1 ;  /* 0x0000000000017941 */ /* 0x000fea0003800000 */
.L_x_234:
        /* <DEDUP_REMOVED lines=9> */
.L_x_237:
[----:B------:R-:W-:Y:S05]  /*78b0*/  BSYNC B1 ;  /* 0x0000000000017941 */ /* 0x000fea0003800000 */
.L_x_236:
        /* <DEDUP_REMOVED lines=9> */
.L_x_239:
[----:B------:R-:W-:Y:S05]  /*7950*/  BSYNC B1 ;  /* 0x0000000000017941 */ /* 0x000fea0003800000 */
.L_x_238:
        /* <DEDUP_REMOVED lines=9> */
.L_x_241:
[----:B------:R-:W-:Y:S05]  /*79f0*/  BSYNC B1 ;  /* 0x0000000000017941 */ /* 0x000fea0003800000 */
.L_x_240:
        /* <DEDUP_REMOVED lines=9> */
.L_x_243:
[----:B------:R-:W-:Y:S05]  /*7a90*/  BSYNC B1 ;  /* 0x0000000000017941 */ /* 0x000fea0003800000 */
.L_x_242:
        /* <DEDUP_REMOVED lines=9> */
.L_x_245:
[----:B------:R-:W-:Y:S05]  /*7b30*/  BSYNC B1 ;  /* 0x0000000000017941 */ /* 0x000fea0003800000 */
.L_x_244:
        /* <DEDUP_REMOVED lines=9> */
.L_x_247:
[----:B------:R-:W-:Y:S05]  /*7bd0*/  BSYNC B1 ;  /* 0x0000000000017941 */ /* 0x000fea0003800000 */
.L_x_246:
        /* <DEDUP_REMOVED lines=9> */
.L_x_249:
[----:B------:R-:W-:Y:S05]  /*7c70*/  BSYNC B1 ;  /* 0x0000000000017941 */ /* 0x000fea0003800000 */
.L_x_248:
        /* <DEDUP_REMOVED lines=9> */
.L_x_251:
[----:B------:R-:W-:Y:S05]  /*7d10*/  BSYNC B1 ;  /* 0x0000000000017941 */ /* 0x000fea0003800000 */
.L_x_250:
        /* <DEDUP_REMOVED lines=9> */
.L_x_253:
[----:B------:R-:W-:Y:S05]  /*7db0*/  BSYNC B1 ;  /* 0x0000000000017941 */ /* 0x000fea0003800000 */
.L_x_252:
        /* <DEDUP_REMOVED lines=9> */
.L_x_255:
[----:B------:R-:W-:Y:S05]  /*7e50*/  BSYNC B1 ;  /* 0x0000000000017941 */ /* 0x000fea0003800000 */
.L_x_254:
        /* <DEDUP_REMOVED lines=9> */
.L_x_257:
[----:B------:R-:W-:Y:S05]  /*7ef0*/  BSYNC B1 ;  /* 0x0000000000017941 */ /* 0x000fea0003800000 */
.L_x_256:
        /* <DEDUP_REMOVED lines=9> */
.L_x_259:
[----:B------:R-:W-:Y:S05]  /*7f90*/  BSYNC B1 ;  /* 0x0000000000017941 */ /* 0x000fea0003800000 */
.L_x_258:
        /* <DEDUP_REMOVED lines=9> */
.L_x_261:
[----:B------:R-:W-:Y:S05]  /*8030*/  BSYNC B1 ;  /* 0x0000000000017941 */ /* 0x000fea0003800000 */
.L_x_260:
        /* <DEDUP_REMOVED lines=9> */
.L_x_263:
[----:B------:R-:W-:Y:S05]  /*80d0*/  BSYNC B1 ;  /* 0x0000000000017941 */ /* 0x000fea0003800000 */
.L_x_262:
        /* <DEDUP_REMOVED lines=9> */
.L_x_265:
[----:B------:R-:W-:Y:S05]  /*8170*/  BSYNC B1 ;  /* 0x0000000000017941 */ /* 0x000fea0003800000 */
.L_x_264:
        /* <DEDUP_REMOVED lines=9> */
.L_x_267:
[----:B------:R-:W-:Y:S05]  /*8210*/  BSYNC B1 ;  /* 0x0000000000017941 */ /* 0x000fea0003800000 */
.L_x_266:
        /* <DEDUP_REMOVED lines=9> */
.L_x_269:
[----:B------:R-:W-:Y:S05]  /*82b0*/  BSYNC B1 ;  /* 0x0000000000017941 */ /* 0x000fea0003800000 */
.L_x_268:
        /* <DEDUP_REMOVED lines=9> */
.L_x_271:
[----:B------:R-:W-:Y:S05]  /*8350*/  BSYNC B1 ;  /* 0x0000000000017941 */ /* 0x000fea0003800000 */
.L_x_270:
        /* <DEDUP_REMOVED lines=9> */
.L_x_273:
[----:B------:R-:W-:Y:S05]  /*83f0*/  BSYNC B1 ;  /* 0x0000000000017941 */ /* 0x000fea0003800000 */
.L_x_272:
        /* <DEDUP_REMOVED lines=9> */
.L_x_275:
[----:B------:R-:W-:Y:S05]  /*8490*/  BSYNC B1 ;  /* 0x0000000000017941 */ /* 0x000fea0003800000 */
.L_x_274:
[----:B012--5:R-:W-:Y:S01]  /*84a0*/  HADD2.F32 R4, -RZ, R172.H0_H0 ;  /* 0x200000acff047230 */ /* 0x027fe20000004100 */
        /* <DEDUP_REMOVED lines=8> */
.L_x_277:
[----:B------:R-:W-:Y:S05]  /*8530*/  BSYNC B1 ;  /* 0x0000000000017941 */ /* 0x000fea0003800000 */
.L_x_276:
[----:B0----5:R-:W-:Y:S01]  /*8540*/  HADD2.F32 R4, -RZ, R172.H0_H0 ;  /* 0x200000acff047230 */ /* 0x021fe20000004100 */
[----:B------:R-:W-:Y:S01]  /*8550*/  ISETP.GT.AND P1, PT, R0, 0x79, P1 ;  /* 0x000000790000780c */ /* 0x000fe20000f24270 */
[----:B------:R-:W-:Y:S01]  /*8560*/  @P2 IMAD.MOV.U32 R5, RZ, RZ, R9 ;  /* 0x000000ffff052224 */ /* 0x000fe200078e0009 */
[----:B------:R-:W-:Y:S02]  /*8570*/  BSSY B1, `(.L_x_278) ;  /* 0x0000008000017945 */ /* 0x000fe40003800000 */
[----:B------:R-:W-:Y:S01]  /*8580*/  FMUL R3, R4, R155 ;  /* 0x0000009b04037220 */ /* 0x000fe20000400000 */
[----:B------:R-:W-:-:S03]  /*8590*/  @P2 IMAD.MOV.U32 R4, RZ, RZ, R8 ;  /* 0x000000ffff042224 */ /* 0x000fc600078e0008 */
[----:B------:R-:W-:-:S05]  /*85a0*/  FFMA R3, R86, R154, R3 ;  /* 0x0000009a56037223 */ /* 0x000fca0000000003 */
[----:B------:R-:W-:-:S05]  /*85b0*/  F2FP.F16.F32.PACK_AB R3, RZ, R3 ;  /* 0x00000003ff03723e */ /* 0x000fca00000000ff */
[----:B------:R0:W-:Y:S01]  /*85c0*/  @P2 STG.E.U16 desc[UR36][R4.64+0xf0], R3 ;  /* 0x0000f00304002986 */ /* 0x0001e2000c101524 */
[----:B------:R-:W-:Y:S05]  /*85d0*/  @!P1 BRA `(.L_x_279) ;  /* 0x0000000000049947 */ /* 0x000fea0003800000 */
[----:B------:R2:W5:Y:S02]  /*85e0*/  LDG.E.LTC128B.U16 R172, desc[UR36][R10.64+0xf2] ;  /* 0x0000f2240aac7981 */ /* 0x000564000c1e1520 */
.L_x_279:
[----:B------:R-:W-:Y:S05]  /*85f0*/  BSYNC B1 ;  /* 0x0000000000017941 */ /* 0x000fea0003800000 */
.L_x_278:
[----:B------:R-:W-:Y:S05]  /*8600*/  @!P1 BRA `(.L_x_280) ;  /* 0x00000024004c9947 */ /* 0x000fea0003800000 */
[----:B-----5:R-:W-:-:S05]  /*8610*/  HADD2.F32 R172, -RZ, R172.H0_H0 ;  /* 0x200000acffac7230 */ /* 0x020fca0000004100 */
[----:B------:R-:W-:-:S04]  /*8620*/  FMUL R172, R172, R155 ;  /* 0x0000009bacac7220 */ /* 0x000fc80000400000 */
[----:B------:R-:W-:-:S05]  /*8630*/  FFMA R172, R87, R154, R172 ;  /* 0x0000009a57ac7223 */ /* 0x000fca00000000ac */
[----:B------:R-:W-:-:S05]  /*8640*/  F2FP.F16.F32.PACK_AB R172, RZ, R172 ;  /* 0x000000acffac723e */ /* 0x000fca00000000ff */
[----:B------:R0:W-:Y:S01]  /*8650*/  STG.E.U16 desc[UR36][R8.64+0xf2], R172 ;  /* 0x0000f2ac08007986 */ /* 0x0001e2000c101524 */
[----:B------:R-:W-:Y:S05]  /*8660*/  BRA `(.L_x_280) ;  /* 0x0000002400347947 */ /* 0x000fea0003800000 */
.L_x_29:
[----:B------:R-:W-:Y:S01]  /*8670*/  ULDC.64 UR4, c[0x0][0x5c0] ;  /* 0x0001700000047ab9 */ /* 0x000fe20000000a00 */
[-C--:B------:R-:W-:Y:S01]  /*8680*/  FMUL R88, R88, R154.reuse ;  /* 0x0000009a58587220 */ /* 0x080fe20000400000 */
[----:B------:R-:W-:Y:S01]  /*8690*/  LEA R8, P0, R166, UR4, 0x1 ;  /* 0x00000004a6087c11 */ /* 0x000fe2000f8008ff */
[----:B------:R-:W-:Y:S01]  /*86a0*/  IMAD.SHL.U32 R7, R4, 0x10, RZ ;  /* 0x0000001004077824 */ /* 0x000fe200078e00ff */
[----:B------:R-:W-:Y:S01]  /*86b0*/  ISETP.GT.AND P2, PT, R0, 0x1, P3 ;  /* 0x000000010000780c */ /* 0x000fe20001f44270 */
[-C--:B------:R-:W-:Y:S01]  /*86c0*/  FMUL R89, R89, R154.reuse ;  /* 0x0000009a59597220 */ /* 0x080fe20000400000 */
[----:B------:R-:W-:Y:S01]  /*86d0*/  LEA.HI.X R9, R166, UR5, R169, 0x1, P0 ;  /* 0x00000005a6097c11 */ /* 0x000fe200080f0ca9 */
[-C--:B------:R-:W-:Y:S01]  /*86e0*/  FMUL R90, R90, R154.reuse ;  /* 0x0000009a5a5a7220 */ /* 0x080fe20000400000 */
[----:B------:R-:W-:Y:S01]  /*86f0*/  ISETP.GT.AND P0, PT, R3, 0x8, PT ;  /* 0x000000080300780c */ /* 0x000fe20003f04270 */
[----:B------:R-:W-:Y:S01]  /*8700*/  FMUL R91, R91, R154 ;  /* 0x0000009a5b5b7220 */ /* 0x000fe20000400000 */
[----:B------:R-:W-:Y:S01]  /*8710*/  F2FP.F16.F32.PACK_AB R88, RZ, R88 ;  /* 0x00000058ff58723e */ /* 0x000fe200000000ff */
[-C--:B------:R-:W-:Y:S01]  /*8720*/  FMUL R92, R92, R154.reuse ;  /* 0x0000009a5c5c7220 */ /* 0x080fe20000400000 */
[----:B------:R-:W-:Y:S01]  /*8730*/  ISETP.GT.AND P4, PT, R0, RZ, P0 ;  /* 0x000000ff0000720c */ /* 0x000fe20000784270 */
[----:B------:R-:W-:Y:S01]  /*8740*/  FMUL R93, R93, R154 ;  /* 0x0000009a5d5d7220 */ /* 0x000fe20000400000 */
[----:B------:R-:W-:Y:S01]  /*8750*/  SHF.L.U64.HI R6, R4, 0x4, R5 ;  /* 0x0000000404067819 */ /* 0x000fe20000010205 */
[----:B------:R-:W-:Y:S01]  /*8760*/  @P1 STG.E.U16 desc[UR36][R8.64], R88 ;  /* 0x0000005808001986 */ /* 0x000fe2000c101524 */
[----:B------:R-:W-:Y:S01]  /*8770*/  IADD3 R10, P5, R7, R8, RZ ;  /* 0x00000008070a7210 */ /* 0x000fe20007fbe0ff */
[-C--:B------:R-:W-:Y:S01]  /*8780*/  FMUL R94, R94, R154.reuse ;  /* 0x0000009a5e5e7220 */ /* 0x080fe20000400000 */
[----:B------:R-:W-:Y:S01]  /*8790*/  ISETP.GT.AND P1, PT, R0, 0x1, P0 ;  /* 0x000000010000780c */ /* 0x000fe20000724270 */
[----:B------:R-:W-:Y:S01]  /*87a0*/  FMUL R95, R95, R154 ;  /* 0x0000009a5f5f7220 */ /* 0x000fe20000400000 */
[----:B------:R-:W-:Y:S01]  /*87b0*/  F2FP.F16.F32.PACK_AB R89, RZ, R89 ;  /* 0x00000059ff59723e */ /* 0x000fe200000000ff */
[----:B------:R-:W-:Y:S01]  /*87c0*/  IMAD.X R11, R6, 0x1, R9, P5 ;  /* 0x00000001060b7824 */ /* 0x000fe200028e0609 */
[----:B------:R-:W-:Y:S01]  /*87d0*/  F2FP.F16.F32.PACK_AB R90, RZ, R90 ;  /* 0x0000005aff5a723e */ /* 0x000fe200000000ff */
[-C--:B------:R-:W-:Y:S01]  /*87e0*/  FMUL R96, R96, R154.reuse ;  /* 0x0000009a60607220 */ /* 0x080fe20000400000 */
[----:B------:R-:W-:Y:S01]  /*87f0*/  F2FP.F16.F32.PACK_AB R91, RZ, R91 ;  /* 0x0000005bff5b723e */ /* 0x000fe200000000ff */
[----:B------:R-:W-:Y:S01]  /*8800*/  @P2 STG.E.U16 desc[UR36][R8.64+0x2], R89 ;  /* 0x0000025908002986 */ /* 0x000fe2000c101524 */
[C---:B------:R-:W-:Y:S01]  /*8810*/  ISETP.GT.AND P5, PT, R0.reuse, 0x9, P3 ;  /* 0x000000090000780c */ /* 0x040fe20001fa4270 */
[-C--:B------:R-:W-:Y:S01]  /*8820*/  FMUL R97, R97, R154.reuse ;  /* 0x0000009a61617220 */ /* 0x080fe20000400000 */
[C---:B------:R-:W-:Y:S01]  /*8830*/  ISETP.GT.AND P2, PT, R0.reuse, 0x8, P0 ;  /* 0x000000080000780c */ /* 0x040fe20000744270 */
[----:B------:R-:W-:Y:S01]  /*8840*/  @P4 STG.E.U16 desc[UR36][R10.64], R90 ;  /* 0x0000005a0a004986 */ /* 0x000fe2000c101524 */
[----:B------:R-:W-:Y:S01]  /*8850*/  ISETP.GT.AND P4, PT, R0, 0x8, P3 ;  /* 0x000000080000780c */ /* 0x000fe20001f84270 */
[----:B------:R-:W-:Y:S01]  /*8860*/  FMUL R98, R98, R154 ;  /* 0x0000009a62627220 */ /* 0x000fe20000400000 */
[----:B------:R-:W-:Y:S01]  /*8870*/  F2FP.F16.F32.PACK_AB R92, RZ, R92 ;  /* 0x0000005cff5c723e */ /* 0x000fe200000000ff */
[----:B------:R-:W-:Y:S01]  /*8880*/  @P1 STG.E.U16 desc[UR36][R10.64+0x2], R91 ;  /* 0x0000025b0a001986 */ /* 0x000fe2000c101524 */
[----:B------:R-:W-:Y:S01]  /*8890*/  ISETP.GT.AND P1, PT, R0, 0x9, P0 ;  /* 0x000000090000780c */ /* 0x000fe20000724270 */
[-C--:B------:R-:W-:Y:S01]  /*88a0*/  FMUL R99, R99, R154.reuse ;  /* 0x0000009a63637220 */ /* 0x080fe20000400000 */
[----:B------:R-:W-:Y:S01]  /*88b0*/  F2FP.F16.F32.PACK_AB R93, RZ, R93 ;  /* 0x0000005dff5d723e */ /* 0x000fe200000000ff */
[----:B------:R-:W-:Y:S01]  /*88c0*/  FMUL R100, R100, R154 ;  /* 0x0000009a64647220 */ /* 0x000fe20000400000 */
[----:B------:R-:W-:Y:S01]  /*88d0*/  F2FP.F16.F32.PACK_AB R94, RZ, R94 ;  /* 0x0000005eff5e723e */ /* 0x000fe200000000ff */
[-C--:B------:R-:W-:Y:S01]  /*88e0*/  FMUL R101, R101, R154.reuse ;  /* 0x0000009a65657220 */ /* 0x080fe20000400000 */
[----:B------:R-:W-:Y:S01]  /*88f0*/  F2FP.F16.F32.PACK_AB R95, RZ, R95 ;  /* 0x0000005fff5f723e */ /* 0x000fe200000000ff */
[----:B------:R-:W-:Y:S01]  /*8900*/  FMUL R102, R102, R154 ;  /* 0x0000009a66667220 */ /* 0x000fe20000400000 */
[----:B------:R-:W-:Y:S01]  /*8910*/  F2FP.F16.F32.PACK_AB R96, RZ, R96 ;  /* 0x00000060ff60723e */ /* 0x000fe200000000ff */
[----:B------:R-:W-:Y:S01]  /*8920*/  @P4 STG.E.U16 desc[UR36][R8.64+0x10], R92 ;  /* 0x0000105c08004986 */ /* 0x000fe2000c101524 */
[C---:B------:R-:W-:Y:S01]  /*8930*/  ISETP.GT.AND P4, PT, R0.reuse, 0x10, P3 ;  /* 0x000000100000780c */ /* 0x040fe20001f84270 */
[-C--:B------:R-:W-:Y:S01]  /*8940*/  FMUL R103, R103, R154.reuse ;  /* 0x0000009a67677220 */ /* 0x080fe20000400000 */
[----:B------:R-:W-:Y:S01]  /*8950*/  F2FP.F16.F32.PACK_AB R97, RZ, R97 ;  /* 0x00000061ff61723e */ /* 0x000fe200000000ff */
[----:B------:R-:W-:Y:S01]  /*8960*/  @P5 STG.E.U16 desc[UR36][R8.64+0x12], R93 ;  /* 0x0000125d08005986 */ /* 0x000fe2000c101524 */
[----:B------:R-:W-:Y:S01]  /*8970*/  ISETP.GT.AND P5, PT, R0, 0x11, P0 ;  /* 0x000000110000780c */ /* 0x000fe200007a4270 */
        /* <DEDUP_REMOVED lines=74> */
[-C--:B------:R-:W-:Y:S01]  /*8e20*/  FMUL R125, R125, R154.reuse ;  /* 0x0000009a7d7d7220 */ /* 0x080fe20000400000 */
[----:B------:R-:W-:Y:S01]  /*8e30*/  F2FP.F16.F32.PACK_AB R119, RZ, R119 ;  /* 0x00000077ff77723e */ /* 0x000fe200000000ff */
[----:B------:R-:W-:Y:S01]  /*8e40*/  FMUL R126, R126, R154 ;  /* 0x0000009a7e7e7220 */ /* 0x000fe20000400000 */
[----:B------:R-:W-:Y:S01]  /*8e50*/  F2FP.F16.F32.PACK_AB R120, RZ, R120 ;  /* 0x00000078ff78723e */ /* 0x000fe200000000ff */
        /* <DEDUP_REMOVED lines=64> */
[----:B------:R-:W-:Y:S01]  /*9260*/  FMUL R145, R145, R154 ;  /* 0x0000009a91917220 */ /* 0x000fe20000400000 */
[----:B------:R-:W-:Y:S01]  /*9270*/  F2FP.F16.F32.PACK_AB R139, RZ, R139 ;  /* 0x0000008bff8b723e */ /* 0x000fe200000000ff */
[----:B------:R-:W-:Y:S01]  /*9280*/  IMAD.SHL.U32 R21, R4, 0x100, RZ ;  /* 0x0000010004157824 */ /* 0x000fe200078e00ff */
[----:B------:R-:W-:Y:S01]  /*9290*/  F2FP.F16.F32.PACK_AB R140, RZ, R140 ;  /* 0x0000008cff8c723e */ /* 0x000fe200000000ff */
[----:B------:R-:W-:Y:S01]  /*92a0*/  @P1 STG.E.U16 desc[UR36][R8.64+0x90], R124 ;  /* 0x0000907c08001986 */ /* 0x000fe2000c101524 */
[----:B------:R-:W-:Y:S01]  /*92b0*/  ISETP.GT.AND P1, PT, R0, 0x50, P3 ;  /* 0x000000500000780c */ /* 0x000fe20001f24270 */
[-C--:B------:R-:W-:Y:S01]  /*92c0*/  FMUL R146, R146, R154.reuse ;  /* 0x0000009a92927220 */ /* 0x080fe20000400000 */
[----:B------:R-:W-:Y:S01]  /*92d0*/  F2FP.F16.F32.PACK_AB R141, RZ, R141 ;  /* 0x0000008dff8d723e */ /* 0x000fe200000000ff */
[----:B------:R-:W-:Y:S01]  /*92e0*/  @P2 STG.E.U16 desc[UR36][R8.64+0x92], R125 ;  /* 0x0000927d08002986 */ /* 0x000fe2000c101524 */
[C---:B------:R-:W-:Y:S01]  /*92f0*/  ISETP.GT.AND P2, PT, R0.reuse, 0x51, P3 ;  /* 0x000000510000780c */ /* 0x040fe20001f44270 */
[----:B------:R-:W-:Y:S01]  /*9300*/  FMUL R147, R147, R154 ;  /* 0x0000009a93937220 */ /* 0x000fe20000400000 */
        /* <DEDUP_REMOVED lines=12> */
[----:B------:R-:W-:Y:S01]  /*93d0*/  SHF.L.U64.HI R15, R4, 0x8, R5 ;  /* 0x00000008040f7819 */ /* 0x000fe20000010205 */
[----:B------:R-:W-:Y:S01]  /*93e0*/  @P2 STG.E.U16 desc[UR36][R8.64+0xa2], R129 ;  /* 0x0000a28108002986 */ /* 0x000fe2000c101524 */
[C---:B------:R-:W-:Y:S01]  /*93f0*/  ISETP.GT.AND P2, PT, R0.reuse, 0x59, P3 ;  /* 0x000000590000780c */ /* 0x040fe20001f44270 */
        /* <DEDUP_REMOVED lines=56> */
[----:B------:R-:W-:Y:S01]  /*9780*/  FMUL R39, R39, R154 ;  /* 0x0000009a27277220 */ /* 0x000fe20000400000 */
[----:B------:R-:W-:Y:S01]  /*9790*/  F2FP.F16.F32.PACK_AB R33, RZ, R33 ;  /* 0x00000021ff21723e */ /* 0x000fe200000000ff */
[----:B------:R-:W-:Y:S01]  /*97a0*/  @P2 STG.E.U16 desc[UR36][R10.64+0xd0], R142 ;  /* 0x0000d08e0a002986 */ /* 0x000fe2000c101524 */
[----:B------:R-:W-:Y:S01]  /*97b0*/  F2FP.F16.F32.PACK_AB R34, RZ, R34 ;  /* 0x00000022ff22723e */ /* 0x000fe200000000ff */
[-C--:B------:R-:W-:Y:S01]  /*97c0*/  FMUL R40, R40, R154.reuse ;  /* 0x0000009a28287220 */ /* 0x080fe20000400000 */
[----:B------:R-:W-:Y:S01]  /*97d0*/  F2FP.F16.F32.PACK_AB R35, RZ, R35 ;  /* 0x00000023ff23723e */ /* 0x000fe200000000ff */
        /* <DEDUP_REMOVED lines=8> */
[----:B------:R-:W-:Y:S01]  /*9860*/  @P1 IMAD.MOV.U32 R4, RZ, RZ, R8 ;  /* 0x000000ffff041224 */ /* 0x000fe200078e0008 */
[----:B------:R-:W-:Y:S01]  /*9870*/  @P1 MOV R5, R9 ;  /* 0x0000000900051202 */ /* 0x000fe20000000f00 */
[----:B------:R-:W-:Y:S01]  /*9880*/  FMUL R43, R43, R154 ;  /* 0x0000009a2b2b7220 */ /* 0x000fe20000400000 */
[----:B------:R-:W-:Y:S01]  /*9890*/  F2FP.F16.F32.PACK_AB R38, RZ, R38 ;  /* 0x00000026ff26723e */ /* 0x000fe200000000ff */
[----:B------:R-:W-:Y:S01]  /*98a0*/  FMUL R44, R44, R154 ;  /* 0x0000009a2c2c7220 */ /* 0x000fe20000400000 */
[----:B------:R-:W-:Y:S01]  /*98b0*/  F2FP.F16.F32.PACK_AB R39, RZ, R39 ;  /* 0x00000027ff27723e */ /* 0x000fe200000000ff */
[----:B------:R0:W-:Y:S01]  /*98c0*/  @P1 STG.E.U16 desc[UR36][R4.64+0xe2], R145 ;  /* 0x0000e29104001986 */ /* 0x0001e2000c101524 */
[----:B------:R-:W-:Y:S01]  /*98d0*/  IADD3 R12, P1, P2, R7, R8, R21 ;  /* 0x00000008070c7210 */ /* 0x000fe20007a3e015 */
[----:B------:R-:W-:Y:S01]  /*98e0*/  FMUL R45, R45, R154 ;  /* 0x0000009a2d2d7220 */ /* 0x000fe20000400000 */
[----:B------:R-:W-:Y:S01]  /*98f0*/  F2FP.F16.F32.PACK_AB R40, RZ, R40 ;  /* 0x00000028ff28723e */ /* 0x000fe200000000ff */
[-C--:B------:R-:W-:Y:S01]  /*9900*/  FMUL R46, R46, R154.reuse ;  /* 0x0000009a2e2e7220 */ /* 0x080fe20000400000 */
[----:B------:R-:W-:Y:S01]  /*9910*/  IADD3.X R13, R6, R9, R15, P1, P2 ;  /* 0x00000009060d7210 */ /* 0x000fe20000fe440f */
[-C--:B------:R-:W-:Y:S01]  /*9920*/  FMUL R47, R47, R154.reuse ;  /* 0x0000009a2f2f7220 */ /* 0x080fe20000400000 */
[C---:B------:R-:W-:Y:S01]  /*9930*/  ISETP.GT.AND P1, PT, R3.reuse, 0x80, PT ;  /* 0x000000800300780c */ /* 0x040fe20003f24270 */
[-C--:B------:R-:W-:Y:S01]  /*9940*/  FMUL R48, R48, R154.reuse ;  /* 0x0000009a30307220 */ /* 0x080fe20000400000 */
[----:B------:R-:W-:Y:S01]  /*9950*/  ISETP.GT.AND P2, PT, R3, 0x88, PT ;  /* 0x000000880300780c */ /* 0x000fe20003f44270 */
[----:B------:R-:W-:Y:S01]  /*9960*/  FMUL R49, R49, R154 ;  /* 0x0000009a31317220 */ /* 0x000fe20000400000 */
[----:B------:R-:W-:Y:S01]  /*9970*/  F2FP.F16.F32.PACK_AB R41, RZ, R41 ;  /* 0x00000029ff29723e */ /* 0x000fe200000000ff */
[----:B0-----:R-:W-:Y:S01]  /*9980*/  @P5 IMAD.MOV.U32 R4, RZ, RZ, R10 ;  /* 0x000000ffff045224 */ /* 0x001fe200078e000a */
[----:B------:R-:W-:Y:S01]  /*9990*/  F2FP.F16.F32.PACK_AB R42, RZ, R42 ;  /* 0x0000002aff2a723e */ /* 0x000fe200000000ff */
[----:B------:R-:W-:Y:S01]  /*99a0*/  @P5 IMAD.MOV.U32 R5, RZ, RZ, R11 ;  /* 0x000000ffff055224 */ /* 0x000fe200078e000b */
[----:B------:R-:W-:Y:S01]  /*99b0*/  F2FP.F16.F32.PACK_AB R43, RZ, R43 ;  /* 0x0000002bff2b723e */ /* 0x000fe200000000ff */
[----:B------:R-:W-:Y:S01]  /*99c0*/  FMUL R50, R50, R154 ;  /* 0x0000009a32327220 */ /* 0x000fe20000400000 */
[----:B------:R-:W-:Y:S01]  /*99d0*/  F2FP.F16.F32.PACK_AB R44, RZ, R44 ;  /* 0x0000002cff2c723e */ /* 0x000fe200000000ff */
[-C--:B------:R-:W-:Y:S01]  /*99e0*/  FMUL R51, R51, R154.reuse ;  /* 0x0000009a33337220 */ /* 0x080fe20000400000 */
[----:B------:R0:W-:Y:S01]  /*99f0*/  @P5 STG.E.U16 desc[UR36][R4.64+0xe0], R146 ;  /* 0x0000e09204005986 */ /* 0x0001e2000c101524 */
[----:B------:R-:W-:Y:S01]  /*9a00*/  ISETP.GT.AND P5, PT, R0, 0x78, P3 ;  /* 0x000000780000780c */ /* 0x000fe20001fa4270 */
[-C--:B------:R-:W-:Y:S01]  /*9a10*/  FMUL R52, R52, R154.reuse ;  /* 0x0000009a34347220 */ /* 0x080fe20000400000 */
[C---:B------:R-:W-:Y:S01]  /*9a20*/  ISETP.GT.AND P3, PT, R0.reuse, 0x79, P3 ;  /* 0x000000790000780c */ /* 0x040fe20001f64270 */
[----:B------:R-:W-:Y:S01]  /*9a30*/  @P4 STG.E.U16 desc[UR36][R10.64+0xe2], R147 ;  /* 0x0000e2930a004986 */ /* 0x000fe2000c101524 */
[C---:B------:R-:W-:Y:S01]  /*9a40*/  ISETP.GT.AND P4, PT, R0.reuse, 0x78, P0 ;  /* 0x000000780000780c */ /* 0x040fe20000784270 */
[-C--:B------:R-:W-:Y:S01]  /*9a50*/  FMUL R53, R53, R154.reuse ;  /* 0x0000009a35357220 */ /* 0x080fe20000400000 */
[----:B------:R-:W-:Y:S01]  /*9a60*/  ISETP.GT.AND P0, PT, R0, 0x79, P0 ;  /* 0x000000790000780c */ /* 0x000fe20000704270 */
[-C--:B------:R-:W-:Y:S01]  /*9a70*/  FMUL R54, R54, R154.reuse ;  /* 0x0000009a36367220 */ /* 0x080fe20000400000 */
[----:B------:R-:W-:Y:S01]  /*9a80*/  F2FP.F16.F32.PACK_AB R45, RZ, R45 ;  /* 0x0000002dff2d723e */ /* 0x000fe200000000ff */
[----:B------:R-:W-:Y:S01]  /*9a90*/  FMUL R55, R55, R154 ;  /* 0x0000009a37377220 */ /* 0x000fe20000400000 */
[----:B------:R-:W-:Y:S01]  /*9aa0*/  F2FP.F16.F32.PACK_AB R46, RZ, R46 ;  /* 0x0000002eff2e723e */ /* 0x000fe200000000ff */
[----:B------:R-:W-:Y:S01]  /*9ab0*/  FMUL R56, R56, R154 ;  /* 0x0000009a38387220 */ /* 0x000fe20000400000 */
[----:B------:R-:W-:Y:S01]  /*9ac0*/  F2FP.F16.F32.PACK_AB R47, RZ, R47 ;  /* 0x0000002fff2f723e */ /* 0x000fe200000000ff */
[----:B------:R-:W-:Y:S01]  /*9ad0*/  @P5 STG.E.U16 desc[UR36][R8.64+0xf0], R148 ;  /* 0x0000f09408005986 */ /* 0x000fe2000c101524 */
[----:B0-----:R-:W-:Y:S01]  /*9ae0*/  IADD3 R4, P5, R21, R8, RZ ;  /* 0x0000000815047210 */ /* 0x001fe20007fbe0ff */
[----:B------:R-:W-:Y:S01]  /*9af0*/  FMUL R57, R57, R154 ;  /* 0x0000009a39397220 */ /* 0x000fe20000400000 */
[----:B------:R-:W-:Y:S01]  /*9b00*/  F2FP.F16.F32.PACK_AB R48, RZ, R48 ;  /* 0x00000030ff30723e */ /* 0x000fe200000000ff */
[----:B------:R0:W-:Y:S01]  /*9b10*/  @P3 STG.E.U16 desc[UR36][R8.64+0xf2], R149 ;  /* 0x0000f29508003986 */ /* 0x0001e2000c101524 */
[C---:B------:R-:W-:Y:S01]  /*9b20*/  ISETP.GT.AND P3, PT, R0.reuse, RZ, P1 ;  /* 0x000000ff0000720c */ /* 0x040fe20000f64270 */
[----:B------:R-:W-:Y:S01]  /*9b30*/  IMAD.X R5, R15, 0x1, R9, P5 ;  /* 0x000000010f057824 */ /* 0x000fe200028e0609 */
[C---:B------:R-:W-:Y:S01]  /*9b40*/  ISETP.GT.AND P5, PT, R0.reuse, RZ, P2 ;  /* 0x000000ff0000720c */ /* 0x040fe200017a4270 */
        /* <DEDUP_REMOVED lines=14> */
[----:B------:R-:W-:Y:S01]  /*9c30*/  @P4 STG.E.U16 desc[UR36][R4.64+0x2], R25 ;  /* 0x0000021904004986 */ /* 0x000fe2000c101524 */
[----:B------:R-:W-:Y:S01]  /*9c40*/  IADD3 R14, P4, R7, R4, RZ ;  /* 0x00000004070e7210 */ /* 0x000fe20007f9e0ff */
[--C-:B------:R-:W-:Y:S01]  /*9c50*/  IMAD.X R9, R6, 0x1, R5.reuse, P3 ;  /* 0x0000000106097824 */ /* 0x100fe200018e0605 */
[----:B------:R-:W-:Y:S01]  /*9c60*/  ISETP.GT.AND P3, PT, R0, 0x9, P2 ;  /* 0x000000090000780c */ /* 0x000fe20001764270 */
[-C--:B------:R-:W-:Y:S01]  /*9c70*/  FMUL R62, R62, R154.reuse ;  /* 0x0000009a3e3e7220 */ /* 0x080fe20000400000 */
[----:B------:R-:W-:Y:S01]  /*9c80*/  F2FP.F16.F32.PACK_AB R53, RZ, R53 ;  /* 0x00000035ff35723e */ /* 0x000fe200000000ff */
[----:B------:R-:W-:Y:S01]  /*9c90*/  IMAD.X R15, R6, 0x1, R5, P4 ;  /* 0x00000001060f7824 */ /* 0x000fe200020e0605 */
[----:B------:R-:W-:Y:S01]  /*9ca0*/  ISETP.GT.AND P4, PT, R0, 0x8, P1 ;  /* 0x000000080000780c */ /* 0x000fe20000f84270 */
[----:B------:R-:W-:Y:S01]  /*9cb0*/  FMUL R63, R63, R154 ;  /* 0x0000009a3f3f7220 */ /* 0x000fe20000400000 */
[----:B------:R-:W-:Y:S01]  /*9cc0*/  F2FP.F16.F32.PACK_AB R54, RZ, R54 ;  /* 0x00000036ff36723e */ /* 0x000fe200000000ff */
[-C--:B------:R-:W-:Y:S01]  /*9cd0*/  FMUL R64, R64, R154.reuse ;  /* 0x0000009a40407220 */ /* 0x080fe20000400000 */
        /* <DEDUP_REMOVED lines=9> */
[----:B------:R-:W-:Y:S01]  /*9d70*/  @P4 STG.E.U16 desc[UR36][R4.64+0x10], R28 ;  /* 0x0000101c04004986 */ /* 0x000fe2000c101524 */
[----:B------:R-:W-:Y:S01]  /*9d80*/  ISETP.GT.AND P4, PT, R0, 0x10, P1 ;  /* 0x000000100000780c */ /* 0x000fe20000f84270 */
[-C--:B------:R-:W-:Y:S01]  /*9d90*/  FMUL R68, R68, R154.reuse ;  /* 0x0000009a44447220 */ /* 0x080fe20000400000 */
[----:B------:R-:W-:Y:S01]  /*9da0*/  F2FP.F16.F32.PACK_AB R57, RZ, R57 ;  /* 0x00000039ff39723e */ /* 0x000fe200000000ff */
[-C--:B------:R-:W-:Y:S01]  /*9db0*/  FMUL R69, R69, R154.reuse ;  /* 0x0000009a45457220 */ /* 0x080fe20000400000 */
        /* <DEDUP_REMOVED lines=18> */
[--C-:B------:R-:W-:Y:S01]  /*9ee0*/  @P0 IMAD.MOV.U32 R6, RZ, RZ, R12.reuse ;  /* 0x000000ffff060224 */ /* 0x100fe200078e000c */
[----:B------:R-:W-:Y:S01]  /*9ef0*/  @P0 MOV R7, R13 ;  /* 0x0000000d00070202 */ /* 0x000fe20000000f00 */
[----:B------:R-:W-:Y:S01]  /*9f00*/  FMUL R74, R74, R154 ;  /* 0x0000009a4a4a7220 */ /* 0x000fe20000400000 */
[----:B------:R-:W-:Y:S01]  /*9f10*/  F2FP.F16.F32.PACK_AB R62, RZ, R62 ;  /* 0x0000003eff3e723e */ /* 0x000fe200000000ff */
[-C--:B------:R-:W-:Y:S01]  /*9f20*/  FMUL R75, R75, R154.reuse ;  /* 0x0000009a4b4b7220 */ /* 0x080fe20000400000 */
[----:B------:R-:W-:Y:S01]  /*9f30*/  F2FP.F16.F32.PACK_AB R63, RZ, R63 ;  /* 0x0000003fff3f723e */ /* 0x000fe200000000ff */
[----:B------:R0:W-:Y:S01]  /*9f40*/  @P0 STG.E.U16 desc[UR36][R6.64+0x20], R34 ;  /* 0x0000202206000986 */ /* 0x0001e2000c101524 */
        /* <DEDUP_REMOVED lines=11> */
[--C-:B0-----:R-:W-:Y:S01]  /*a000*/  @P3 IMAD.MOV.U32 R6, RZ, RZ, R12.reuse ;  /* 0x000000ffff063224 */ /* 0x101fe200078e000c */
[----:B------:R-:W-:Y:S01]  /*a010*/  F2FP.F16.F32.PACK_AB R69, RZ, R69 ;  /* 0x00000045ff45723e */ /* 0x000fe200000000ff */
[--C-:B------:R-:W-:Y:S01]  /*a020*/  @P3 IMAD.MOV.U32 R7, RZ, RZ, R13.reuse ;  /* 0x000000ffff073224 */ /* 0x100fe200078e000d */
[----:B------:R-:W-:Y:S01]  /*a030*/  F2FP.F16.F32.PACK_AB R70, RZ, R70 ;  /* 0x00000046ff46723e */ /* 0x000fe200000000ff */
[-C--:B------:R-:W-:Y:S01]  /*a040*/  FMUL R81, R81, R154.reuse ;  /* 0x0000009a51517220 */ /* 0x080fe20000400000 */
[----:B------:R-:W-:Y:S01]  /*a050*/  F2FP.F16.F32.PACK_AB R71, RZ, R71 ;  /* 0x00000047ff47723e */ /* 0x000fe200000000ff */
[-C--:B------:R-:W-:Y:S01]  /*a060*/  FMUL R82, R82, R154.reuse ;  /* 0x0000009a52527220 */ /* 0x080fe20000400000 */
[----:B------:R0:W-:Y:S01]  /*a070*/  @P3 STG.E.U16 desc[UR36][R6.64+0x22], R35 ;  /* 0x0000222306003986 */ /* 0x0001e2000c101524 */
        /* <DEDUP_REMOVED lines=11> */
[----:B0-----:R-:W-:Y:S01]  /*a130*/  @P0 IMAD.MOV.U32 R6, RZ, RZ, R12 ;  /* 0x000000ffff060224 */ /* 0x001fe200078e000c */
[----:B------:R-:W-:Y:S01]  /*a140*/  F2FP.F16.F32.PACK_AB R75, RZ, R75 ;  /* 0x0000004bff4b723e */ /* 0x000fe200000000ff */
[----:B------:R-:W-:Y:S01]  /*a150*/  @P0 IMAD.MOV.U32 R7, RZ, RZ, R13 ;  /* 0x000000ffff070224 */ /* 0x000fe200078e000d */
[----:B------:R-:W-:Y:S01]  /*a160*/  F2FP.F16.F32.PACK_AB R76, RZ, R76 ;  /* 0x0000004cff4c723e */ /* 0x000fe200000000ff */
[-C--:B------:R-:W-:Y:S01]  /*a170*/  FMUL R86, R86, R154.reuse ;  /* 0x0000009a56567220 */ /* 0x080fe20000400000 */
[----:B------:R-:W-:Y:S01]  /*a180*/  F2FP.F16.F32.PACK_AB R77, RZ, R77 ;  /* 0x0000004dff4d723e */ /* 0x000fe200000000ff */
[----:B------:R-:W-:Y:S01]  /*a190*/  FMUL R87, R87, R154 ;  /* 0x0000009a57577220 */ /* 0x000fe20000400000 */
[----:B------:R0:W-:Y:S01]  /*a1a0*/  @P0 STG.E.U16 desc[UR36][R6.64+0x30], R38 ;  /* 0x0000302606000986 */ /* 0x0001e2000c101524 */
[----:B------:R-:W-:-:S02]  /*a1b0*/  ISETP.GT.AND P0, PT, R0, 0x20, P2 ;  /* 0x000000200000780c */ /* 0x000fc40001704270 */
[----:B------:R-:W-:Y:S02]  /*a1c0*/  F2FP.F16.F32.PACK_AB R78, RZ, R78 ;  /* 0x0000004eff4e723e */ /* 0x000fe400000000ff */
[----:B------:R-:W-:Y:S02]  /*a1d0*/  F2FP.F16.F32.PACK_AB R79, RZ, R79 ;  /* 0x0000004fff4f723e */ /* 0x000fe400000000ff */
[----:B------:R-:W-:Y:S02]  /*a1e0*/  F2FP.F16.F32.PACK_AB R80, RZ, R80 ;  /* 0x00000050ff50723e */ /* 0x000fe400000000ff */
[----:B------:R-:W-:Y:S02]  /*a1f0*/  F2FP.F16.F32.PACK_AB R81, RZ, R81 ;  /* 0x00000051ff51723e */ /* 0x000fe400000000ff */
[----:B------:R-:W-:Y:S01]  /*a200*/  F2FP.F16.F32.PACK_AB R82, RZ, R82 ;  /* 0x00000052ff52723e */ /* 0x000fe200000000ff */
[----:B0-----:R-:W-:Y:S01]  /*a210*/  @P3 IMAD.MOV.U32 R6, RZ, RZ, R12 ;  /* 0x000000ffff063224 */ /* 0x001fe200078e000c */
[----:B------:R-:W-:Y:S01]  /*a220*/  F2FP.F16.F32.PACK_AB R83, RZ, R83 ;  /* 0x00000053ff53723e */ /* 0x000fe200000000ff */
[----:B------:R-:W-:Y:S01]  /*a230*/  @P3 IMAD.MOV.U32 R7, RZ, RZ, R13 ;  /* 0x000000ffff073224 */ /* 0x000fe200078e000d */
[----:B------:R-:W-:-:S02]  /*a240*/  F2FP.F16.F32.PACK_AB R84, RZ, R84 ;  /* 0x00000054ff54723e */ /* 0x000fc400000000ff */
[----:B------:R-:W-:Y:S02]  /*a250*/  F2FP.F16.F32.PACK_AB R85, RZ, R85 ;  /* 0x00000055ff55723e */ /* 0x000fe400000000ff */
[----:B------:R0:W-:Y:S01]  /*a260*/  @P3 STG.E.U16 desc[UR36][R6.64+0x32], R39 ;  /* 0x0000322706003986 */ /* 0x0001e2000c101524 */
[C---:B------:R-:W-:Y:S02]  /*a270*/  ISETP.GT.AND P3, PT, R0.reuse, 0x21, P2 ;  /* 0x000000210000780c */ /* 0x040fe40001764270 */
[----:B------:R-:W-:Y:S01]  /*a280*/  F2FP.F16.F32.PACK_AB R86, RZ, R86 ;  /* 0x00000056ff56723e */ /* 0x000fe200000000ff */
[----:B------:R-:W-:Y:S01]  /*a290*/  @P4 STG.E.U16 desc[UR36][R4.64+0x40], R40 ;  /* 0x0000402804004986 */ /* 0x000fe2000c101524 */
[C---:B------:R-:W-:Y:S02]  /*a2a0*/  ISETP.GT.AND P4, PT, R0.reuse, 0x28, P1 ;  /* 0x000000280000780c */ /* 0x040fe40000f84270 */
[----:B------:R-:W-:Y:S01]  /*a2b0*/  F2FP.F16.F32.PACK_AB R87, RZ, R87 ;  /* 0x00000057ff57723e */ /* 0x000fe200000000ff */
[----:B------:R-:W-:Y:S01]  /*a2c0*/  @P5 STG.E.U16 desc[UR36][R4.64+0x42], R41 ;  /* 0x0000422904005986 */ /* 0x000fe2000c101524 */
[----:B------:R-:W-:-:S02]  /*a2d0*/  ISETP.GT.AND P5, PT, R0, 0x29, P1 ;  /* 0x000000290000780c */ /* 0x000fc40000fa4270 */
[----:B0-----:R-:W-:Y:S01]  /*a2e0*/  @P0 MOV R6, R12 ;  /* 0x0000000c00060202 */ /* 0x001fe20000000f00 */
[----:B------:R-:W-:-:S05]  /*a2f0*/  @P0 IMAD.MOV.U32 R7, RZ, RZ, R13 ;  /* 0x000000ffff070224 */ /* 0x000fca00078e000d */
[----:B------:R0:W-:Y:S01]  /*a300*/  @P0 STG.E.U16 desc[UR36][R6.64+0x40], R42 ;  /* 0x0000402a06000986 */ /* 0x0001e2000c101524 */
[----:B------:R-:W-:Y:S01]  /*a310*/  ISETP.GT.AND P0, PT, R0, 0x28, P2 ;  /* 0x000000280000780c */ /* 0x000fe20001704270 */
[----:B0-----:R-:W-:Y:S02]  /*a320*/  @P3 IMAD.MOV.U32 R6, RZ, RZ, R12 ;  /* 0x000000ffff063224 */ /* 0x001fe400078e000c */
[----:B------:R-:W-:-:S05]  /*a330*/  @P3 IMAD.MOV.U32 R7, RZ, RZ, R13 ;  /* 0x000000ffff073224 */ /* 0x000fca00078e000d */
[----:B------:R0:W-:Y:S01]  /*a340*/  @P3 STG.E.U16 desc[UR36][R6.64+0x42], R43 ;  /* 0x0000422b06003986 */ /* 0x0001e2000c101524 */
[----:B------:R-:W-:-:S03]  /*a350*/  ISETP.GT.AND P3, PT, R0, 0x29, P2 ;  /* 0x000000290000780c */ /* 0x000fc60001764270 */
[----:B------:R-:W-:Y:S01]  /*a360*/  @P4 STG.E.U16 desc[UR36][R4.64+0x50], R44 ;  /* 0x0000502c04004986 */ /* 0x000fe2000c101524 */
[----:B------:R-:W-:-:S03]  /*a370*/  ISETP.GT.AND P4, PT, R0, 0x30, P1 ;  /* 0x000000300000780c */ /* 0x000fc60000f84270 */
[----:B------:R-:W-:Y:S01]  /*a380*/  @P5 STG.E.U16 desc[UR36][R4.64+0x52], R45 ;  /* 0x0000522d04005986 */ /* 0x000fe2000c101524 */
[----:B------:R-:W-:Y:S01]  /*a390*/  ISETP.GT.AND P5, PT, R0, 0x31, P1 ;  /* 0x000000310000780c */ /* 0x000fe20000fa4270 */
[----:B0-----:R-:W-:Y:S02]  /*a3a0*/  @P0 IMAD.MOV.U32 R6, RZ, RZ, R12 ;  /* 0x000000ffff060224 */ /* 0x001fe400078e000c */
[----:B------:R-:W-:-:S05]  /*a3b0*/  @P0 IMAD.MOV.U32 R7, RZ, RZ, R13 ;  /* 0x000000ffff070224 */ /* 0x000fca00078e000d */
[----:B------:R0:W-:Y:S01]  /*a3c0*/  @P0 STG.E.U16 desc[UR36][R6.64+0x50], R46 ;  /* 0x0000502e06000986 */ /* 0x0001e2000c101524 */
[----:B------:R-:W-:Y:S01]  /*a3d0*/  ISETP.GT.AND P0, PT, R0, 0x30, P2 ;  /* 0x000000300000780c */ /* 0x000fe20001704270 */
[----:B0-----:R-:W-:Y:S01]  /*a3e0*/  @P3 IMAD.MOV.U32 R6, RZ, RZ, R12 ;  /* 0x000000ffff063224 */ /* 0x001fe200078e000c */
[----:B------:R-:W-:-:S05]  /*a3f0*/  @P3 MOV R7, R13 ;  /* 0x0000000d00073202 */ /* 0x000fca0000000f00 */
        /* <DEDUP_REMOVED lines=21> */
[----:B------:R-:W-:Y:S02]  /*a550*/  ISETP.GT.AND P0, PT, R0, 0x40, P2 ;  /* 0x000000400000780c */ /* 0x000fe40001704270 */
[----:B0-----:R-:W-:Y:S01]  /*a560*/  @P3 MOV R6, R12 ;  /* 0x0000000c00063202 */ /* 0x001fe20000000f00 */
        /* <DEDUP_REMOVED lines=19> */
[----:B0-----:R-:W-:Y:S01]  /*a6a0*/  @P0 IMAD.MOV.U32 R6, RZ, RZ, R12 ;  /* 0x000000ffff060224 */ /* 0x001fe200078e000c */
[----:B------:R-:W-:-:S05]  /*a6b0*/  @P0 MOV R7, R13 ;  /* 0x0000000d00070202 */ /* 0x000fca0000000f00 */
        /* <DEDUP_REMOVED lines=21> */
[----:B------:R-:W-:Y:S02]  /*a810*/  ISETP.GT.AND P5, PT, R0, 0x61, P1 ;  /* 0x000000610000780c */ /* 0x000fe40000fa4270 */
        /* <DEDUP_REMOVED lines=31> */
[C---:B------:R-:W-:Y:S02]  /*aa10*/  ISETP.GT.AND P3, PT, R0.reuse, 0x78, P1 ;  /* 0x000000780000780c */ /* 0x040fe40000f64270 */
[C---:B------:R-:W-:Y:S01]  /*aa20*/  ISETP.GT.AND P1, PT, R0.reuse, 0x79, P1 ;  /* 0x000000790000780c */ /* 0x040fe20000f24270 */
[----:B------:R-:W-:Y:S01]  /*aa30*/  @P4 STG.E.U16 desc[UR36][R4.64+0xe0], R80 ;  /* 0x0000e05004004986 */ /* 0x000fe2000c101524 */
[----:B------:R-:W-:-:S03]  /*aa40*/  ISETP.GT.AND P4, PT, R0, 0x71, P2 ;  /* 0x000000710000780c */ /* 0x000fc60001784270 */
[----:B------:R-:W-:Y:S01]  /*aa50*/  @P5 STG.E.U16 desc[UR36][R4.64+0xe2], R81 ;  /* 0x0000e25104005986 */ /* 0x000fe2000c101524 */
[C---:B------:R-:W-:Y:S02]  /*aa60*/  ISETP.GT.AND P5, PT, R0.reuse, 0x78, P2 ;  /* 0x000000780000780c */ /* 0x040fe400017a4270 */
[----:B------:R-:W-:Y:S01]  /*aa70*/  ISETP.GT.AND P2, PT, R0, 0x79, P2 ;  /* 0x000000790000780c */ /* 0x000fe20001744270 */
[----:B0-----:R-:W-:Y:S02]  /*aa80*/  @P0 IMAD.MOV.U32 R6, RZ, RZ, R12 ;  /* 0x000000ffff060224 */ /* 0x001fe400078e000c */
[----:B------:R-:W-:-:S05]  /*aa90*/  @P0 IMAD.MOV.U32 R7, RZ, RZ, R13 ;  /* 0x000000ffff070224 */ /* 0x000fca00078e000d */
[----:B------:R0:W-:Y:S02]  /*aaa0*/  @P0 STG.E.U16 desc[UR36][R6.64+0xe0], R82 ;  /* 0x0000e05206000986 */ /* 0x0001e4000c101524 */
[----:B0-----:R-:W-:Y:S01]  /*aab0*/  @P4 MOV R6, R12 ;  /* 0x0000000c00064202 */ /* 0x001fe20000000f00 */
[----:B------:R-:W-:-:S05]  /*aac0*/  @P4 IMAD.MOV.U32 R7, RZ, RZ, R13 ;  /* 0x000000ffff074224 */ /* 0x000fca00078e000d */
[----:B------:R-:W-:Y:S04]  /*aad0*/  @P4 STG.E.U16 desc[UR36][R6.64+0xe2], R83 ;  /* 0x0000e25306004986 */ /* 0x000fe8000c101524 */
[----:B------:R-:W-:Y:S04]  /*aae0*/  @P3 STG.E.U16 desc[UR36][R4.64+0xf0], R84 ;  /* 0x0000f05404003986 */ /* 0x000fe8000c101524 */
[----:B------:R0:W-:Y:S02]  /*aaf0*/  @P1 STG.E.U16 desc[UR36][R4.64+0xf2], R85 ;  /* 0x0000f25504001986 */ /* 0x0001e4000c101524 */
[----:B0-----:R-:W-:-:S02]  /*ab00*/  @P5 IMAD.MOV.U32 R4, RZ, RZ, R12 ;  /* 0x000000ffff045224 */ /* 0x001fc400078e000c */
[----:B------:R-:W-:-:S05]  /*ab10*/  @P5 IMAD.MOV.U32 R5, RZ, RZ, R13 ;  /* 0x000000ffff055224 */ /* 0x000fca00078e000d */
[----:B------:R0:W-:Y:S04]  /*ab20*/  @P5 STG.E.U16 desc[UR36][R4.64+0xf0], R86 ;  /* 0x0000f05604005986 */ /* 0x0001e8000c101524 */
[----:B------:R0:W-:Y:S02]  /*ab30*/  @P2 STG.E.U16 desc[UR36][R12.64+0xf2], R87 ;  /* 0x0000f2570c002986 */ /* 0x0001e4000c101524 */
.L_x_280:
[----:B------:R-:W-:Y:S05]  /*ab40*/  BSYNC B0 ;  /* 0x0000000000007941 */ /* 0x000fea0003800000 */
.L_x_28:
[----:B------:R-:W-:Y:S01]  /*ab50*/  ULDC UR4, c[0x0][0xc] ;  /* 0x0000030000047ab9 */ /* 0x000fe20000000800 */
[----:B------:R-:W-:Y:S01]  /*ab60*/  ULDC UR5, c[0x0][0x10] ;  /* 0x0000040000057ab9 */ /* 0x000fe20000000800 */
[----:B0-----:R-:W0:Y:S01]  /*ab70*/  LDC R3, c[0x0][0x14] ;  /* 0x00000500ff037b82 */ /* 0x001e220000000800 */
[----:B------:R-:W-:Y:S01]  /*ab80*/  UIMAD.WIDE.U32 UR4, UR4, UR5, URZ ;  /* 0x00000005040472a5 */ /* 0x000fe2000f8e003f */
[----:B------:R-:W-:Y:S01]  /*ab90*/  PRMT R0, RZ, 0x7610, R0 ;  /* 0x00007610ff007816 */ /* 0x000fe20000000000 */
[----:B------:R-:W-:Y:S02]  /*aba0*/  IMAD.MOV.U32 R153, RZ, RZ, -0x1 ;  /* 0xffffffffff997424 */ /* 0x000fe400078e00ff */
[----:B------:R-:W-:Y:S02]  /*abb0*/  IMAD.MOV.U32 R23, RZ, RZ, -0x1 ;  /* 0xffffffffff177424 */ /* 0x000fe400078e00ff */
[----:B0-----:R-:W-:-:S04]  /*abc0*/  IMAD.WIDE.U32 R16, R3, UR4, R16 ;  /* 0x0000000403107c25 */ /* 0x001fc8000f8e0010 */
[----:B------:R-:W-:Y:S01]  /*abd0*/  IMAD R3, R3, UR5, RZ ;  /* 0x0000000503037c24 */ /* 0x000fe2000f8e02ff */
[----:B------:R-:W-:Y:S02]  /*abe0*/  ULDC.64 UR4, c[0x0][0x650] ;  /* 0x0001940000047ab9 */ /* 0x000fe40000000a00 */
[----:B------:R-:W-:Y:S01]  /*abf0*/  ISETP.GE.U32.AND P0, PT, R16, UR4, PT ;  /* 0x0000000410007c0c */ /* 0x000fe2000bf06070 */
[----:B------:R-:W-:-:S05]  /*ac00*/  IMAD.IADD R17, R17, 0x1, R3 ;  /* 0x0000000111117824 */ /* 0x000fca00078e0203 */
[----:B------:R-:W-:-:S13]  /*ac10*/  ISETP.GE.U32.AND.EX P0, PT, R17, UR5, PT, P0 ;  /* 0x0000000511007c0c */ /* 0x000fda000bf06100 */
[----:B------:R-:W-:Y:S05]  /*ac20*/  @P0 BRA `(.L_x_281) ;  /* 0x0000000400640947 */ /* 0x000fea0003800000 */
[----:B------:R-:W0:Y:S01]  /*ac30*/  S2R R12, SR_CTAID.X ;  /* 0x00000000000c7919 */ /* 0x000e220000002500 */
[----:B-12---:R-:W1:Y:S01]  /*ac40*/  LDC.64 R10, c[0x0][0x628] ;  /* 0x00018a00ff0a7b82 */ /* 0x006e620000000a00 */
[----:B------:R-:W-:Y:S01]  /*ac50*/  ULDC UR4, c[0x0][0x150] ;  /* 0x0000540000047ab9 */ /* 0x000fe20000000800 */
[----:B------:R-:W-:Y:S01]  /*ac60*/  MOV R8, R16 ;  /* 0x0000001000087202 */ /* 0x000fe20000000f00 */
[----:B------:R-:W2:Y:S01]  /*ac70*/  S2R R24, SR_CTAID.Y ;  /* 0x0000000000187919 */ /* 0x000ea20000002600 */
[----:B------:R-:W-:-:S04]  /*ac80*/  IMAD.MOV.U32 R9, RZ, RZ, R17 ;  /* 0x000000ffff097224 */ /* 0x000fc800078e0011 */
[----:B------:R-:W2:Y:S08]  /*ac90*/  LDC R21, c[0x0][0x144] ;  /* 0x00005100ff157b82 */ /* 0x000eb00000000800 */
[----:B------:R-:W2:Y:S08]  /*aca0*/  LDC R0, c[0x0][0x630] ;  /* 0x00018c00ff007b82 */ /* 0x000eb00000000800 */
[----:B------:R-:W2:Y:S01]  /*acb0*/  LDC.64 R14, c[0x0][0x620] ;  /* 0x00018800ff0e7b82 */ /* 0x000ea20000000a00 */
[----:B-1----:R-:W-:-:S04]  /*acc0*/  ISETP.NE.U32.AND P0, PT, R10, RZ, PT ;  /* 0x000000ff0a00720c */ /* 0x002fc80003f05070 */
[----:B------:R-:W-:Y:S02]  /*acd0*/  ISETP.NE.AND.EX P0, PT, R11, RZ, PT, P0 ;  /* 0x000000ff0b00720c */ /* 0x000fe40003f05300 */
[----:B0-----:R-:W-:-:S05]  /*ace0*/  I2FP.F32.U32 R3, R12 ;  /* 0x0000000c00037245 */ /* 0x001fca0000201000 */
[----:B------:R-:W-:-:S04]  /*acf0*/  FMUL R3, R3, UR4 ;  /* 0x0000000403037c20 */ /* 0x000fc80008400000 */
[----:B------:R0:W1:Y:S02]  /*ad00*/  F2I.U32.TRUNC.NTZ R20, R3 ;  /* 0x0000000300147305 */ /* 0x000064000020f000 */
[----:B------:R-:W-:Y:S05]  /*ad10*/  @!P0 BRA `(.L_x_282) ;  /* 0x0000000000288947 */ /* 0x000fea0003800000 */
[----:B0-----:R-:W0:Y:S02]  /*ad20*/  LDC R3, c[0x0][0x634] ;  /* 0x00018d00ff037b82 */ /* 0x001e240000000800 */
[----:B0-----:R-:W-:-:S05]  /*ad30*/  IADD3 R3, P0, R16, R3, RZ ;  /* 0x0000000310037210 */ /* 0x001fca0007f1e0ff */
[----:B------:R-:W-:-:S04]  /*ad40*/  IMAD.X R13, RZ, RZ, R17, P0 ;  /* 0x000000ffff0d7224 */ /* 0x000fc800000e0611 */
[----:B------:R-:W-:-:S04]  /*ad50*/  IMAD.WIDE.U32 R4, R13, R10, RZ ;  /* 0x0000000a0d047225 */ /* 0x000fc800078e00ff */
[----:B------:R-:W-:-:S04]  /*ad60*/  IMAD.WIDE.U32 R6, P0, R3, R11, R4 ;  /* 0x0000000b03067225 */ /* 0x000fc80007800004 */
[----:B------:R-:W-:-:S04]  /*ad70*/  IMAD.WIDE.U32 R4, R3, R10, RZ ;  /* 0x0000000a03047225 */ /* 0x000fc800078e00ff */
[----:B------:R-:W-:Y:S01]  /*ad80*/  IMAD.X R9, RZ, RZ, RZ, P0 ;  /* 0x000000ffff097224 */ /* 0x000fe200000e06ff */
[----:B------:R-:W-:Y:S01]  /*ad90*/  IADD3 RZ, P0, R5, R6, RZ ;  /* 0x0000000605ff7210 */ /* 0x000fe20007f1e0ff */
[----:B------:R-:W-:-:S04]  /*ada0*/  IMAD.MOV.U32 R8, RZ, RZ, R7 ;  /* 0x000000ffff087224 */ /* 0x000fc800078e0007 */
[----:B------:R-:W-:-:S08]  /*adb0*/  IMAD.WIDE.U32.X R8, R13, R11, R8, P0 ;  /* 0x0000000b0d087225 */ /* 0x000fd000000e0408 */
.L_x_282:
[----:B------:R-:W3:Y:S01]  /*adc0*/  LDC.64 R28, c[0x0][0x640] ;  /* 0x00019000ff1c7b82 */ /* 0x000ee20000000a00 */
[-CC-:B--2---:R-:W-:Y:S01]  /*add0*/  SHF.R.U64 R23, R8, R0.reuse, R9.reuse ;  /* 0x0000000008177219 */ /* 0x184fe20000001209 */
[----:B-1----:R-:W-:Y:S01]  /*ade0*/  IMAD.MOV R20, RZ, RZ, -R20 ;  /* 0x000000ffff147224 */ /* 0x002fe200078e0a14 */
[----:B------:R-:W-:Y:S01]  /*adf0*/  SHF.R.U32.HI R0, RZ, R0, R9 ;  /* 0x00000000ff007219 */ /* 0x000fe20000011609 */
[----:B------:R-:W-:Y:S01]  /*ae00*/  ULDC UR4, c[0x0][0x154] ;  /* 0x0000550000047ab9 */ /* 0x000fe20000000800 */
[----:B0-----:R-:W-:Y:S01]  /*ae10*/  IADD3 R3, P0, RZ, -R23, RZ ;  /* 0x80000017ff037210 */ /* 0x001fe20007f1e0ff */
[----:B------:R-:W-:Y:S02]  /*ae20*/  IMAD R21, R21, R20, R12 ;  /* 0x0000001415157224 */ /* 0x000fe400078e020c */
[----:B------:R-:W0:Y:S01]  /*ae30*/  LDC R6, c[0x0][0x618] ;  /* 0x00018600ff067b82 */ /* 0x000e220000000800 */
[----:B------:R-:W-:Y:S02]  /*ae40*/  IMAD.MOV.U32 R7, RZ, RZ, 0x1 ;  /* 0x00000001ff077424 */ /* 0x000fe400078e00ff */
[----:B------:R-:W-:-:S04]  /*ae50*/  IMAD.X R5, RZ, RZ, ~R0, P0 ;  /* 0x000000ffff057224 */ /* 0x000fc800000e0e00 */
[-C--:B------:R-:W-:Y:S01]  /*ae60*/  IMAD R0, R5, R14.reuse, RZ ;  /* 0x0000000e05007224 */ /* 0x080fe200078e02ff */
[----:B------:R-:W1:Y:S01]  /*ae70*/  LDC R8, c[0x0][0x608] ;  /* 0x00018200ff087b82 */ /* 0x000e620000000800 */
[----:B------:R-:W-:-:S04]  /*ae80*/  IMAD.WIDE.U32 R4, R3, R14, R16 ;  /* 0x0000000e03047225 */ /* 0x000fc800078e0010 */
[----:B------:R-:W-:Y:S01]  /*ae90*/  IMAD R3, R3, R15, R0 ;  /* 0x0000000f03037224 */ /* 0x000fe200078e0200 */
[----:B------:R-:W-:Y:S02]  /*aea0*/  I2FP.F32.U32 R0, R24 ;  /* 0x0000001800007245 */ /* 0x000fe40000201000 */
[----:B------:R-:W2:Y:S01]  /*aeb0*/  LDC R26, c[0x0][0x658] ;  /* 0x00019600ff1a7b82 */ /* 0x000ea20000000800 */
[----:B---3--:R-:W-:Y:S02]  /*aec0*/  ISETP.NE.U32.AND P0, PT, R28, RZ, PT ;  /* 0x000000ff1c00720c */ /* 0x008fe40003f05070 */
[----:B------:R-:W-:Y:S01]  /*aed0*/  IADD3 R3, R5, R3, RZ ;  /* 0x0000000305037210 */ /* 0x000fe20007ffe0ff */
[----:B------:R-:W-:Y:S01]  /*aee0*/  FMUL R0, R0, UR4 ;  /* 0x0000000400007c20 */ /* 0x000fe20008400000 */
[----:B------:R-:W-:Y:S01]  /*aef0*/  ISETP.NE.AND.EX P0, PT, R29, RZ, PT, P0 ;  /* 0x000000ff1d00720c */ /* 0x000fe20003f05300 */
[----:B------:R-:W-:Y:S02]  /*af00*/  IMAD.MOV.U32 R5, RZ, RZ, -0x1 ;  /* 0xffffffffff057424 */ /* 0x000fe400078e00ff */
[----:B------:R-:W3:Y:S01]  /*af10*/  LDC R15, c[0x0][0x148] ;  /* 0x00005200ff0f7b82 */ /* 0x000ee20000000800 */
[-CC-:B0-----:R-:W-:Y:S01]  /*af20*/  SHF.R.U64 R12, R4, R6.reuse, R3.reuse ;  /* 0x00000006040c7219 */ /* 0x181fe20000001203 */
[----:B------:R0:W0:Y:S01]  /*af30*/  F2I.U32.TRUNC.NTZ R13, R0 ;  /* 0x00000000000d7305 */ /* 0x000022000020f000 */
[----:B------:R-:W-:-:S05]  /*af40*/  SHF.R.U32.HI R3, RZ, R6, R3 ;  /* 0x00000006ff037219 */ /* 0x000fca0000011603 */
[----:B------:R-:W0:Y:S01]  /*af50*/  LDC R20, c[0x0][0x600] ;  /* 0x00018000ff147b82 */ /* 0x000e220000000800 */
[-CC-:B-1----:R-:W-:Y:S02]  /*af60*/  SHF.R.U64 R10, R12, R8.reuse, R3.reuse ;  /* 0x000000080c0a7219 */ /* 0x182fe40000001203 */
[----:B------:R-:W-:-:S05]  /*af70*/  SHF.R.U32.HI R3, RZ, R8, R3 ;  /* 0x00000008ff037219 */ /* 0x000fca0000011603 */
[----:B------:R-:W1:Y:S01]  /*af80*/  LDC R27, c[0x0][0x648] ;  /* 0x00019200ff1b7b82 */ /* 0x000e620000000800 */
[-C--:B--2---:R-:W-:Y:S02]  /*af90*/  SHF.L.U32 R4, R5, R26.reuse, RZ ;  /* 0x0000001a05047219 */ /* 0x084fe400000006ff */
[--C-:B------:R-:W-:Y:S02]  /*afa0*/  SHF.R.U64 R14, R10, R26, R3.reuse ;  /* 0x0000001a0a0e7219 */ /* 0x100fe40000001203 */
[----:B------:R-:W-:Y:S02]  /*afb0*/  LOP3.LUT R25, RZ, R4, RZ, 0x33, !PT ;  /* 0x00000004ff197212 */ /* 0x000fe400078e33ff */
[-C--:B------:R-:W-:Y:S01]  /*afc0*/  SHF.R.U32.HI R5, RZ, R26.reuse, R3 ;  /* 0x0000001aff057219 */ /* 0x080fe20000011603 */
[----:B------:R-:W2:Y:S01]  /*afd0*/  LDC R30, c[0x0][0x638] ;  /* 0x00018e00ff1e7b82 */ /* 0x000ea20000000800 */
[----:B------:R-:W-:Y:S01]  /*afe0*/  SHF.L.U32 R152, R7, R26, RZ ;  /* 0x0000001a07987219 */ /* 0x000fe200000006ff */
[----:B------:R-:W-:-:S06]  /*aff0*/  IMAD.MOV.U32 R4, RZ, RZ, R14 ;  /* 0x000000ffff047224 */ /* 0x000fcc00078e000e */
[----:B------:R-:W0:Y:S01]  /*b000*/  LDC R31, c[0x0][0x610] ;  /* 0x00018400ff1f7b82 */ /* 0x000e220000000800 */
[----:B------:R-:W-:Y:S05]  /*b010*/  @!P0 BRA `(.L_x_283) ;  /* 0x0000000000288947 */ /* 0x000fea0003800000 */
[----:B------:R-:W4:Y:S02]  /*b020*/  LDC R3, c[0x0][0x64c] ;  /* 0x00019300ff037b82 */ /* 0x000f240000000800 */
[----:B----4-:R-:W-:-:S05]  /*b030*/  IADD3 R3, P0, R14, R3, RZ ;  /* 0x000000030e037210 */ /* 0x010fca0007f1e0ff */
        /* <DEDUP_REMOVED lines=8> */
.L_x_283:
[----:B------:R-:W-:Y:S01]  /*b0c0*/  ISETP.NE.AND P0, PT, R2, 0x1, PT ;  /* 0x000000010200780c */ /* 0x000fe20003f05270 */
[----:B0-----:R-:W-:Y:S01]  /*b0d0*/  VIADD R7, R20, 0xffffffff ;  /* 0xffffffff14077836 */ /* 0x001fe20000000000 */
[----:B-1----:R-:W-:Y:S01]  /*b0e0*/  SHF.R.U64 R0, R4, R27, R5 ;  /* 0x0000001b04007219 */ /* 0x002fe20000001205 */
[----:B------:R-:W-:Y:S01]  /*b0f0*/  IMAD.MOV.U32 R4, RZ, RZ, 0x1 ;  /* 0x00000001ff047424 */ /* 0x000fe200078e00ff */
[----:B------:R-:W-:Y:S02]  /*b100*/  LOP3.LUT R5, R10, R25, RZ, 0xc0, !PT ;  /* 0x000000190a057212 */ /* 0x000fe400078ec0ff */
[----:B------:R-:W-:Y:S01]  /*b110*/  IADD3 R13, -R13, RZ, RZ ;  /* 0x000000ff0d0d7210 */ /* 0x000fe20007ffe1ff */
[----:B------:R-:W-:Y:S02]  /*b120*/  IMAD.MOV R3, RZ, RZ, -R0 ;  /* 0x000000ffff037224 */ /* 0x000fe400078e0a00 */
[----:B------:R-:W-:Y:S01]  /*b130*/  IMAD R152, R152, R0, R5 ;  /* 0x0000000098987224 */ /* 0x000fe200078e0205 */
[----:B------:R-:W-:Y:S01]  /*b140*/  LOP3.LUT R5, R12, R7, RZ, 0xc0, !PT ;  /* 0x000000070c057212 */ /* 0x000fe200078ec0ff */
[----:B--2---:R-:W-:-:S02]  /*b150*/  IMAD R0, R3, R30, R14 ;  /* 0x0000001e03007224 */ /* 0x004fc400078e020e */
[----:B---3--:R-:W-:Y:S02]  /*b160*/  @P0 IMAD R21, R15, R13, R24 ;  /* 0x0000000d0f150224 */ /* 0x008fe400078e0218 */
[----:B------:R-:W-:Y:S01]  /*b170*/  IMAD R3, R0, R20, R5 ;  /* 0x0000001400037224 */ /* 0x000fe200078e0205 */
[----:B------:R-:W-:Y:S01]  /*b180*/  PRMT R0, R4, 0x7610, R0 ;  /* 0x0000761004007816 */ /* 0x000fe20000000000 */
[----:B------:R-:W-:-:S05]  /*b190*/  IMAD R152, R152, R31, R21 ;  /* 0x0000001f98987224 */ /* 0x000fca00078e0215 */
[----:B------:R-:W-:Y:S02]  /*b1a0*/  SEL R153, R3, R152, !P0 ;  /* 0x0000009803997207 */ /* 0x000fe40004000000 */
[----:B------:R-:W-:-:S07]  /*b1b0*/  SEL R152, R152, R3, !P0 ;  /* 0x0000000398987207 */ /* 0x000fce0004000000 */
.L_x_281:
[----:B------:R-:W-:-:S13]  /*b1c0*/  LOP3.LUT P0, RZ, R0, 0xff, RZ, 0xc0, !PT ;  /* 0x000000ff00ff7812 */ /* 0x000fda000780c0ff */
[----:B------:R-:W-:Y:S05]  /*b1d0*/  @P0 BRA `(.L_x_284) ;  /* 0xffffff5c00540947 */ /* 0x000fea000383ffff */
[----:B------:R-:W-:Y:S05]  /*b1e0*/  EXIT ;  /* 0x000000000000794d */ /* 0x000fea0003800000 */
.L_x_3:
[----:B0-----:R-:W-:Y:S01]  /*b1f0*/  ULDC.64 UR4, c[0x0][0x650] ;  /* 0x0001940000047ab9 */ /* 0x001fe20000000a00 */
        /* <DEDUP_REMOVED lines=8> */
[----:B------:R-:W-:Y:S01]  /*b280*/  MOV R10, R16 ;  /* 0x00000010000a7202 */ /* 0x000fe20000000f00 */
[----:B------:R-:W-:-:S06]  /*b290*/  IMAD.MOV.U32 R11, RZ, RZ, R17 ;  /* 0x000000ffff0b7224 */ /* 0x000fcc00078e0011 */
        /* <DEDUP_REMOVED lines=15> */
.L_x_286:
[--C-:B------:R-:W-:Y:S01]  /*b390*/  SHF.R.U64 R12, R10, R14, R11.reuse ;  /* 0x0000000e0a0c7219 */ /* 0x100fe2000000120b */
[----:B------:R-:W0:Y:S01]  /*b3a0*/  LDC R22, c[0x0][0x618] ;  /* 0x00018600ff167b82 */ /* 0x000e220000000800 */
[----:B------:R-:W-:Y:S01]  /*b3b0*/  I2FP.F32.U32 R6, R4 ;  /* 0x0000000400067245 */ /* 0x000fe20000201000 */
[----:B------:R-:W-:Y:S01]  /*b3c0*/  ULDC UR4, c[0x0][0x150] ;  /* 0x0000540000047ab9 */ /* 0x000fe20000000800 */
[----:B------:R-:W-:Y:S02]  /*b3d0*/  SHF.R.U32.HI R5, RZ, R14, R11 ;  /* 0x0000000eff057219 */ /* 0x000fe4000001160b */
[----:B------:R-:W-:Y:S01]  /*b3e0*/  IADD3 R9, P0, RZ, -R12, RZ ;  /* 0x8000000cff097210 */ /* 0x000fe20007f1e0ff */
[----:B------:R-:W-:Y:S01]  /*b3f0*/  FMUL R11, R6, UR4 ;  /* 0x00000004060b7c20 */ /* 0x000fe20008400000 */
[----:B------:R-:W-:Y:S01]  /*b400*/  ULDC UR4, c[0x0][0x154] ;  /* 0x0000550000047ab9 */ /* 0x000fe20000000800 */
[----:B------:R-:W1:Y:S02]  /*b410*/  LDC.64 R24, c[0x0][0x640] ;  /* 0x00019000ff187b82 */ /* 0x000e640000000a00 */
[----:B------:R-:W-:-:S02]  /*b420*/  IMAD.X R5, RZ, RZ, ~R5, P0 ;  /* 0x000000ffff057224 */ /* 0x000fc400000e0e05 */
[----:B------:R-:W2:Y:S01]  /*b430*/  F2I.U32.TRUNC.NTZ R11, R11 ;  /* 0x0000000b000b7305 */ /* 0x000ea2000020f000 */
[----:B------:R-:W-:-:S03]  /*b440*/  IMAD.WIDE.U32 R6, R9, R20, R16 ;  /* 0x0000001409067225 */ /* 0x000fc600078e0010 */
[----:B------:R-:W3:Y:S01]  /*b450*/  LDC R13, c[0x0][0x144] ;  /* 0x00005100ff0d7b82 */ /* 0x000ee20000000800 */
[----:B------:R-:W-:-:S04]  /*b460*/  IMAD R8, R5, R20, RZ ;  /* 0x0000001405087224 */ /* 0x000fc800078e02ff */
[----:B------:R-:W-:Y:S02]  /*b470*/  IMAD R5, R9, R21, R8 ;  /* 0x0000001509057224 */ /* 0x000fe400078e0208 */
[----:B------:R-:W-:Y:S01]  /*b480*/  IMAD.MOV.U32 R8, RZ, RZ, -0x1 ;  /* 0xffffffffff087424 */ /* 0x000fe200078e00ff */
[----:B------:R-:W4:Y:S01]  /*b490*/  LDC R14, c[0x0][0x608] ;  /* 0x00018200ff0e7b82 */ /* 0x000f220000000800 */
[----:B------:R-:W-:Y:S01]  /*b4a0*/  IMAD.IADD R5, R7, 0x1, R5 ;  /* 0x0000000107057824 */ /* 0x000fe200078e0205 */
[----:B------:R-:W-:-:S04]  /*b4b0*/  I2FP.F32.U32 R7, R3 ;  /* 0x0000000300077245 */ /* 0x000fc80000201000 */
[-CC-:B0-----:R-:W-:Y:S01]  /*b4c0*/  SHF.R.U64 R10, R6, R22.reuse, R5.reuse ;  /* 0x00000016060a7219 */ /* 0x181fe20000001205 */
[----:B------:R-:W-:Y:S01]  /*b4d0*/  FMUL R7, R7, UR4 ;  /* 0x0000000407077c20 */ /* 0x000fe20008400000 */
[----:B------:R-:W0:Y:S01]  /*b4e0*/  LDC R9, c[0x0][0x658] ;  /* 0x00019600ff097b82 */ /* 0x000e220000000800 */
[----:B--2---:R-:W-:Y:S02]  /*b4f0*/  IADD3 R6, -R11, RZ, RZ ;  /* 0x000000ff0b067210 */ /* 0x004fe40007ffe1ff */
[----:B-1----:R-:W-:Y:S02]  /*b500*/  ISETP.NE.U32.AND P0, PT, R24, RZ, PT ;  /* 0x000000ff1800720c */ /* 0x002fe40003f05070 */
[----:B------:R-:W-:Y:S02]  /*b510*/  SHF.R.U32.HI R5, RZ, R22, R5 ;  /* 0x00000016ff057219 */ /* 0x000fe40000011605 */
[----:B------:R-:W-:Y:S01]  /*b520*/  ISETP.NE.AND.EX P0, PT, R25, RZ, PT, P0 ;  /* 0x000000ff1900720c */ /* 0x000fe20003f05300 */
[----:B------:R-:W1:Y:S01]  /*b530*/  LDC R20, c[0x0][0x148] ;  /* 0x00005200ff147b82 */ /* 0x000e620000000800 */
[----:B---3--:R-:W-:-:S02]  /*b540*/  IMAD R23, R13, R6, R4 ;  /* 0x000000060d177224 */ /* 0x008fc400078e0204 */
[----:B------:R-:W-:-:S05]  /*b550*/  IMAD.MOV.U32 R6, RZ, RZ, 0x1 ;  /* 0x00000001ff067424 */ /* 0x000fca00078e00ff */
[----:B------:R-:W2:Y:S01]  /*b560*/  LDC R21, c[0x0][0x600] ;  /* 0x00018000ff157b82 */ /* 0x000ea20000000800 */
[-CC-:B----4-:R-:W-:Y:S02]  /*b570*/  SHF.R.U64 R13, R10, R14.reuse, R5.reuse ;  /* 0x0000000e0a0d7219 */ /* 0x190fe40000001205 */
[----:B------:R-:W-:Y:S02]  /*b580*/  SHF.R.U32.HI R4, RZ, R14, R5 ;  /* 0x0000000eff047219 */ /* 0x000fe40000011605 */
[----:B------:R3:W4:Y:S03]  /*b590*/  F2I.U32.TRUNC.NTZ R14, R7 ;  /* 0x00000007000e7305 */ /* 0x000726000020f000 */
[----:B------:R-:W1:Y:S01]  /*b5a0*/  LDC R26, c[0x0][0x648] ;  /* 0x00019200ff1a7b82 */ /* 0x000e620000000800 */
[-C--:B0-----:R-:W-:Y:S02]  /*b5b0*/  SHF.R.U64 R15, R13, R9.reuse, R4 ;  /* 0x000000090d0f7219 */ /* 0x081fe40000001204 */
[----:B------:R-:W-:-:S02]  /*b5c0*/  SHF.L.U32 R8, R8, R9, RZ ;  /* 0x0000000908087219 */ /* 0x000fc400000006ff */
[-C--:B------:R-:W-:Y:S01]  /*b5d0*/  SHF.R.U32.HI R5, RZ, R9.reuse, R4 ;  /* 0x00000009ff057219 */ /* 0x080fe20000011604 */
[----:B------:R-:W-:Y:S01]  /*b5e0*/  IMAD.MOV.U32 R4, RZ, RZ, R15 ;  /* 0x000000ffff047224 */ /* 0x000fe200078e000f */
[----:B------:R-:W-:Y:S01]  /*b5f0*/  SHF.L.U32 R22, R6, R9, RZ ;  /* 0x0000000906167219 */ /* 0x000fe200000006ff */
[----:B------:R-:W0:Y:S01]  /*b600*/  LDC R27, c[0x0][0x638] ;  /* 0x00018e00ff1b7b82 */ /* 0x000e220000000800 */
[----:B------:R-:W-:-:S07]  /*b610*/  LOP3.LUT R28, RZ, R8, RZ, 0x33, !PT ;  /* 0x00000008ff1c7212 */ /* 0x000fce00078e33ff */
[----:B------:R-:W0:Y:S01]  /*b620*/  LDC R29, c[0x0][0x610] ;  /* 0x00018400ff1d7b82 */ /* 0x000e220000000800 */
[----:B---34-:R-:W-:Y:S05]  /*b630*/  @!P0 BRA `(.L_x_287) ;  /* 0x0000000000288947 */ /* 0x018fea0003800000 */
[----:B------:R-:W3:Y:S02]  /*b640*/  LDC R4, c[0x0][0x64c] ;  /* 0x00019300ff047b82 */ /* 0x000ee40000000800 */
[----:B---3--:R-:W-:-:S05]  /*b650*/  IADD3 R9, P0, R15, R4, RZ ;  /* 0x000000040f097210 */ /* 0x008fca0007f1e0ff */
        /* <DEDUP_REMOVED lines=8> */
.L_x_287:
[----:B------:R-:W-:Y:S01]  /*b6e0*/  ISETP.NE.AND P0, PT, R2, 0x1, PT ;  /* 0x000000010200780c */ /* 0x000fe20003f05270 */
[----:B--2---:R-:W-:Y:S01]  /*b6f0*/  VIADD R7, R21, 0xffffffff ;  /* 0xffffffff15077836 */ /* 0x004fe20000000000 */
[----:B-1----:R-:W-:Y:S01]  /*b700*/  SHF.R.U64 R5, R4, R26, R5 ;  /* 0x0000001a04057219 */ /* 0x002fe20000001205 */
[----:B------:R-:W-:Y:S01]  /*b710*/  IMAD.MOV.U32 R8, RZ, RZ, R12 ;  /* 0x000000ffff087224 */ /* 0x000fe200078e000c */
[----:B------:R-:W-:Y:S02]  /*b720*/  IADD3 R14, -R14, RZ, RZ ;  /* 0x000000ff0e0e7210 */ /* 0x000fe40007ffe1ff */
[----:B------:R-:W-:Y:S01]  /*b730*/  LOP3.LUT R4, R13, R28, RZ, 0xc0, !PT ;  /* 0x0000001c0d047212 */ /* 0x000fe200078ec0ff */
[----:B------:R-:W-:Y:S01]  /*b740*/  IMAD.MOV R6, RZ, RZ, -R5 ;  /* 0x000000ffff067224 */ /* 0x000fe200078e0a05 */
[----:B------:R-:W-:-:S03]  /*b750*/  LOP3.LUT R10, R10, R7, RZ, 0xc0, !PT ;  /* 0x000000070a0a7212 */ /* 0x000fc600078ec0ff */
[----:B------:R-:W-:Y:S02]  /*b760*/  IMAD R4, R22, R5, R4 ;  /* 0x0000000516047224 */ /* 0x000fe400078e0204 */
[----:B------:R-:W-:Y:S02]  /*b770*/  @P0 IMAD R23, R20, R14, R3 ;  /* 0x0000000e14170224 */ /* 0x000fe400078e0203 */
[----:B0-----:R-:W-:Y:S02]  /*b780*/  IMAD R3, R6, R27, R15 ;  /* 0x0000001b06037224 */ /* 0x001fe400078e020f */
[----:B------:R-:W-:Y:S02]  /*b790*/  IMAD R7, R4, R29, R23 ;  /* 0x0000001d04077224 */ /* 0x000fe400078e0217 */
[----:B------:R-:W-:Y:S02]  /*b7a0*/  IMAD R4, R3, R21, R10 ;  /* 0x0000001503047224 */ /* 0x000fe400078e020a */
[----:B------:R-:W-:-:S03]  /*b7b0*/  IMAD.MOV.U32 R6, RZ, RZ, 0x1 ;  /* 0x00000001ff067424 */ /* 0x000fc600078e00ff */
[----:B------:R-:W-:Y:S02]  /*b7c0*/  SEL R9, R4, R7, !P0 ;  /* 0x0000000704097207 */ /* 0x000fe40004000000 */
[----:B------:R-:W-:-:S07]  /*b7d0*/  SEL R7, R7, R4, !P0 ;  /* 0x0000000407077207 */ /* 0x000fce0004000000 */
.L_x_285:
[----:B------:R-:W-:-:S08]  /*b7e0*/  NOP ;  /* 0x0000000000007918 */ /* 0x000fd00000000000 */
[----:B------:R-:W0:-:S00]  /*b7f0*/  USETMAXREG.DEALLOC.CTAPOOL 0x28 ;  /* 0x00000028000079c8 */ /* 0x000e0000080e0500 */
[----:B0-----:R-:W-:-:S13]  /*b800*/  ISETP.NE.AND P0, PT, R0, RZ, PT ;  /* 0x000000ff0000720c */ /* 0x001fda0003f05270 */
[----:B------:R-:W-:Y:S05]  /*b810*/  @P0 EXIT ;  /* 0x000000000000094d */ /* 0x000fea0003800000 */
[----:B------:R-:W-:Y:S01]  /*b820*/  LOP3.LUT P0, RZ, R6, 0xff, RZ, 0xc0, !PT ;  /* 0x000000ff06ff7812 */ /* 0x000fe2000780c0ff */
[----:B------:R-:W-:Y:S02]  /*b830*/  IMAD.MOV.U32 R3, RZ, RZ, 0x1 ;  /* 0x00000001ff037424 */ /* 0x000fe400078e00ff */
[----:B------:R-:W-:-:S10]  /*b840*/  IMAD.MOV.U32 R0, RZ, RZ, RZ ;  /* 0x000000ffff007224 */ /* 0x000fd400078e00ff */
[----:B------:R-:W-:Y:S05]  /*b850*/  @!P0 BRA `(.L_x_288) ;  /* 0x0000000c00648947 */ /* 0x000fea0003800000 */
[----:B------:R-:W0:Y:S01]  /*b860*/  LDC R0, c[0x0][0x28c] ;  /* 0x0000a300ff007b82 */ /* 0x000e220000000800 */
[----:B------:R-:W-:Y:S01]  /*b870*/  ULDC UR5, c[0x0][0x658] ;  /* 0x0001960000057ab9 */ /* 0x000fe20000000800 */
[----:B------:R-:W-:Y:S01]  /*b880*/  UMOV UR7, 0xffffffff ;  /* 0xffffffff00077882 */ /* 0x000fe20000000000 */
[----:B------:R-:W-:Y:S01]  /*b890*/  ULDC UR6, c[0x0][0xc] ;  /* 0x0000030000067ab9 */ /* 0x000fe20000000800 */
[----:B------:R-:W-:Y:S01]  /*b8a0*/  USHF.L.U32 UR9, UR7, UR5, URZ ;  /* 0x0000000507097299 */ /* 0x000fe2000800063f */
[C---:B------:R-:W-:Y:S01]  /*b8b0*/  LOP3.LUT P2, RZ, R18.reuse, 0x7f, RZ, 0xc0, !PT ;  /* 0x0000007f12ff7812 */ /* 0x040fe2000784c0ff */
[----:B------:R-:W-:Y:S01]  /*b8c0*/  UMOV UR8, 0x1 ;  /* 0x0000000100087882 */ /* 0x000fe20000000000 */
[----:B------:R-:W-:Y:S01]  /*b8d0*/  ULDC UR7, c[0x0][0x10] ;  /* 0x0000040000077ab9 */ /* 0x000fe20000000800 */
[----:B------:R-:W-:Y:S01]  /*b8e0*/  LOP3.LUT P0, RZ, R18, 0x1f, RZ, 0xc0, !PT ;  /* 0x0000001f12ff7812 */ /* 0x000fe2000780c0ff */
[----:B------:R-:W-:Y:S01]  /*b8f0*/  UIMAD.WIDE.U32 UR6, UR6, UR7, URZ ;  /* 0x00000007060672a5 */ /* 0x000fe2000f8e003f */
[----:B------:R-:W-:Y:S01]  /*b900*/  BSSY B0, `(.L_x_288) ;  /* 0x00000ce000007945 */ /* 0x000fe20003800000 */
[----:B------:R-:W-:Y:S01]  /*b910*/  USHF.L.U32 UR5, UR8, UR5, URZ ;  /* 0x0000000508057299 */ /* 0x000fe2000800063f */
[----:B------:R-:W-:Y:S01]  /*b920*/  IMAD.MOV.U32 R11, RZ, RZ, 0x1 ;  /* 0x00000001ff0b7424 */ /* 0x000fe200078e00ff */
[----:B------:R-:W-:Y:S01]  /*b930*/  LOP3.LUT R18, R19, 0x2, RZ, 0xfc, !PT ;  /* 0x0000000213127812 */ /* 0x000fe200078efcff */
[----:B------:R-:W-:Y:S01]  /*b940*/  ULDC UR8, c[0x0][0x14] ;  /* 0x0000050000087ab9 */ /* 0x000fe20000000800 */
[----:B------:R-:W-:Y:S01]  /*b950*/  PLOP3.LUT P0, PT, P0, P2, PT, 0x8a, 0x0 ;  /* 0x000000000000781c */ /* 0x000fe20000705172 */
[----:B------:R-:W-:-:S02]  /*b960*/  UIMAD.WIDE.U32 UR30, UR6, UR8, URZ ;  /* 0x00000008061e72a5 */ /* 0x000fc4000f8e003f */
[----:B------:R-:W-:Y:S01]  /*b970*/  UIMAD UR7, UR7, UR8, URZ ;  /* 0x00000008070772a4 */ /* 0x000fe2000f8e023f */
[----:B------:R-:W-:Y:S01]  /*b980*/  ULDC UR4, c[0x0][0x600] ;  /* 0x0001800000047ab9 */ /* 0x000fe20000000800 */
[----:B------:R-:W-:Y:S02]  /*b990*/  ULOP3.LUT UR6, URZ, UR9, URZ, 0x33, !UPT ;  /* 0x000000093f067292 */ /* 0x000fe4000f8e333f */
[----:B------:R-:W-:Y:S01]  /*b9a0*/  UIADD3 UR4, UR4, -0x1, URZ ;  /* 0xffffffff04047890 */ /* 0x000fe2000fffe03f */
[----:B0-----:R-:W-:Y:S01]  /*b9b0*/  IADD3 R0, R0, 0x7f, RZ ;  /* 0x0000007f00007810 */ /* 0x001fe20007ffe0ff */
[----:B------:R-:W-:Y:S01]  /*b9c0*/  UIADD3 UR7, UR31, UR7, URZ ;  /* 0x000000071f077290 */ /* 0x000fe2000fffe03f */
[----:B------:R-:W-:Y:S02]  /*b9d0*/  ULDC.64 UR38, c[0x0][0x198] ;  /* 0x0000660000267ab9 */ /* 0x000fe40000000a00 */
[----:B------:R-:W-:-:S04]  /*b9e0*/  SHF.R.S32.HI R3, RZ, 0x1f, R0 ;  /* 0x0000001fff037819 */ /* 0x000fc80000011400 */
[----:B------:R-:W-:Y:S01]  /*b9f0*/  LEA.HI R3, R3, R0, RZ, 0x7 ;  /* 0x0000000003037211 */ /* 0x000fe200078f38ff */
[----:B------:R-:W-:-:S03]  /*ba00*/  IMAD.MOV.U32 R0, RZ, RZ, RZ ;  /* 0x000000ffff007224 */ /* 0x000fc600078e00ff */
[----:B------:R-:W-:Y:S01]  /*ba10*/  SHF.R.S32.HI R13, RZ, 0x7, R3 ;  /* 0x00000007ff0d7819 */ /* 0x000fe20000011403 */
[----:B------:R-:W-:-:S04]  /*ba20*/  IMAD.MOV.U32 R3, RZ, RZ, 0x1 ;  /* 0x00000001ff037424 */ /* 0x000fc800078e00ff */
[----:B------:R-:W-:-:S07]  /*ba30*/  VIADD R10, R13, 0x1 ;  /* 0x000000010d0a7836 */ /* 0x000fce0000000000 */
.L_x_300:
[----:B------:R-:W-:-:S03]  /*ba40*/  UMOV UR8, 0xffffffff ;  /* 0xffffffff00087882 */ /* 0x000fc60000000000 */
[----:B------:R-:W-:Y:S05]  /*ba50*/  BRA.DIV UR8, `(.L_x_289) ;  /* 0x0000000e08d07947 */ /* 0x000fea000b800000 */
[----:B------:R-:W-:-:S13]  /*ba60*/  ELECT P6, URZ, PT ;  /* 0x00000000003f782f */ /* 0x000fda00038c0000 */
.L_x_311:
[----:B------:R-:W0:Y:S01]  /*ba70*/  LDC R4, c[0x0][0x28c] ;  /* 0x0000a300ff047b82 */ /* 0x000e220000000800 */
[----:B------:R-:W-:Y:S01]  /*ba80*/  BSSY B1, `(.L_x_290) ;  /* 0x0000043000017945 */ /* 0x000fe20003800000 */
[----:B0-----:R-:W-:-:S13]  /*ba90*/  ISETP.LT.OR P6, PT, R4, 0x1, !P6 ;  /* 0x000000010400780c */ /* 0x001fda00077c1670 */
[----:B------:R-:W-:Y:S05]  /*baa0*/  @P6 BRA `(.L_x_291) ;  /* 0x0000000400006947 */ /* 0x000fea0003800000 */
[----:B------:R-:W-:Y:S01]  /*bab0*/  IMAD.SHL.U32 R14, R7, 0x100, RZ ;  /* 0x00000100070e7824 */ /* 0x000fe200078e00ff */
[----:B------:R-:W-:Y:S01]  /*bac0*/  MOV R20, RZ ;  /* 0x000000ff00147202 */ /* 0x000fe20000000f00 */
[----:B------:R-:W-:Y:S02]  /*bad0*/  IMAD.SHL.U32 R15, R9, 0x80, RZ ;  /* 0x00000080090f7824 */ /* 0x000fe400078e00ff */
[----:B------:R-:W-:Y:S02]  /*bae0*/  IMAD.MOV.U32 R4, RZ, RZ, R10 ;  /* 0x000000ffff047224 */ /* 0x000fe400078e000a */
[----:B------:R-:W-:Y:S02]  /*baf0*/  IMAD.MOV.U32 R5, RZ, RZ, R3 ;  /* 0x000000ffff057224 */ /* 0x000fe400078e0003 */
[----:B------:R-:W-:-:S07]  /*bb00*/  IMAD.MOV.U32 R6, RZ, RZ, R0 ;  /* 0x000000ffff067224 */ /* 0x000fce00078e0000 */
.L_x_295:
[----:B------:R-:W0:Y:S01]  /*bb10*/  S2R R12, SR_CgaCtaId ;  /* 0x00000000000c7919 */ /* 0x000e220000008800 */
[----:B------:R-:W-:Y:S01]  /*bb20*/  MOV R7, 0x400 ;  /* 0x0000040000077802 */ /* 0x000fe20000000f00 */
[----:B------:R-:W1:Y:S03]  /*bb30*/  @!P2 LDC R9, c[0x0][0x500] ;  /* 0x00014000ff09ab82 */ /* 0x000e660000000800 */
[----:B0-----:R-:W-:Y:S02]  /*bb40*/  LEA R21, R12, R7, 0x18 ;  /* 0x000000070c157211 */ /* 0x001fe400078ec0ff */
[----:B------:R-:W-:-:S03]  /*bb50*/  SHF.L.U32 R7, R5, 0x1f, RZ ;  /* 0x0000001f05077819 */ /* 0x000fc600000006ff */
[----:B------:R-:W-:-:S04]  /*bb60*/  IMAD R12, R6, 0x8, R21 ;  /* 0x00000008060c7824 */ /* 0x000fc800078e0215 */
[----:B------:R-:W0:Y:S02]  /*bb70*/  SYNCS.PHASECHK.TRANS64.TRYWAIT P1, [R12+URZ+0x20], R7 ;  /* 0x000020070c0075a7 */ /* 0x000e24000802017f */
[----:B01----:R-:W-:Y:S05]  /*bb80*/  @!P1 BRA `(.L_x_292) ;  /* 0x0000000c00a49947 */ /* 0x003fea0003800000 */
.L_x_312:
[----:B0-----:R-:W-:Y:S01]  /*bb90*/  PRMT R7, R18, 0x9910, RZ ;  /* 0x0000991012077816 */ /* 0x001fe200000000ff */
[----:B------:R0:W-:Y:S03]  /*bba0*/  @!P2 SYNCS.ARRIVE.TRANS64 RZ, [R12+URZ], R9 ;  /* 0x000000090cffa9a7 */ /* 0x0001e6000800003f */
[----:B------:R-:W-:-:S13]  /*bbb0*/  ISETP.NE.AND P1, PT, R7, 0x2, PT ;  /* 0x000000020700780c */ /* 0x000fda0003f25270 */
[----:B0-----:R-:W-:Y:S05]  /*bbc0*/  @P1 BRA `(.L_x_293) ;  /* 0x0000000000041947 */ /* 0x001fea0003800000 */
[----:B------:R-:W-:Y:S01]  /*bbd0*/  BPT.TRAP 0x1 ;  /* 0x000000040000795c */ /* 0x000fe20000300000 */
.L_x_293:
[----:B------:R-:W-:Y:S05]  /*bbe0*/  @P0 BRA `(.L_x_294) ;  /* 0x0000000000040947 */ /* 0x000fea0003800000 */
[----:B------:R-:W-:Y:S01]  /*bbf0*/  BPT.TRAP 0x1 ;  /* 0x000000040000795c */ /* 0x000fe20000300000 */
.L_x_294:
[--C-:B------:R-:W-:Y:S01]  /*bc00*/  IMAD R7, R6, 0x10000, R21.reuse ;  /* 0x0001000006077824 */ /* 0x100fe200078e0215 */
[----:B------:R-:W-:Y:S01]  /*bc10*/  R2UR UR34, R20 ;  /* 0x00000000142272ca */ /* 0x000fe200000e0000 */
[----:B------:R-:W-:Y:S01]  /*bc20*/  IMAD R21, R6, 0x8000, R21 ;  /* 0x0000800006157824 */ /* 0x000fe200078e0215 */
[----:B------:R-:W-:Y:S01]  /*bc30*/  R2UR UR33, R12 ;  /* 0x000000000c2172ca */ /* 0x000fe200000e0000 */
[----:B------:R-:W-:Y:S01]  /*bc40*/  VIADD R4, R4, 0xffffffff ;  /* 0xffffffff04047836 */ /* 0x000fe20000000000 */
[----:B------:R-:W-:Y:S01]  /*bc50*/  R2UR UR24, R7 ;  /* 0x00000000071872ca */ /* 0x000fe200000e0000 */
[----:B------:R-:W-:Y:S01]  /*bc60*/  UIADD3 UR14, UP0, UR38, 0xf0, URZ ;  /* 0x000000f0260e7890 */ /* 0x000fe2000ff1e03f */
[----:B------:R-:W-:Y:S01]  /*bc70*/  R2UR UR8, R21 ;  /* 0x00000000150872ca */ /* 0x000fe200000e0000 */
[----:B------:R-:W-:Y:S01]  /*bc80*/  UIADD3 UR40, UP1, UR38, 0x1f0, URZ ;  /* 0x000001f026287890 */ /* 0x000fe2000ff3e03f */
[----:B------:R-:W-:Y:S01]  /*bc90*/  R2UR UR36, R8 ;  /* 0x00000000082472ca */ /* 0x000fe200000e0000 */
[----:B------:R-:W-:Y:S01]  /*bca0*/  UIADD3.X UR15, URZ, UR39, URZ, UP0, !UPT ;  /* 0x000000273f0f7290 */ /* 0x000fe200087fe43f */
[----:B------:R-:W-:Y:S01]  /*bcb0*/  R2UR UR35, R14 ;  /* 0x000000000e2372ca */ /* 0x000fe200000e0000 */
[----:B------:R-:W-:Y:S01]  /*bcc0*/  UIADD3.X UR41, URZ, UR39, URZ, UP1, !UPT ;  /* 0x000000273f297290 */ /* 0x000fe20008ffe43f */
[----:B------:R-:W-:Y:S01]  /*bcd0*/  R2UR UR19, R15 ;  /* 0x000000000f1372ca */ /* 0x000fe200000e0000 */
[----:B------:R-:W-:Y:S01]  /*bce0*/  UIADD3 UR26, UR34, 0x40, URZ ;  /* 0x00000040221a7890 */ /* 0x000fe2000fffe03f */
[----:B------:R-:W-:Y:S01]  /*bcf0*/  ISETP.GT.AND P3, PT, R4, 0x1, PT ;  /* 0x000000010400780c */ /* 0x000fe20003f64270 */
[----:B------:R-:W-:Y:S01]  /*bd00*/  UMOV UR22, 0x0 ;  /* 0x0000000000167882 */ /* 0x000fe20000000000 */
[----:B------:R-:W-:Y:S01]  /*bd10*/  IADD3 R6, R6, 0x1, RZ ;  /* 0x0000000106067810 */ /* 0x000fe20007ffe0ff */
[----:B------:R-:W-:Y:S01]  /*bd20*/  UIADD3 UR32, UR24, 0x100, URZ ;  /* 0x0000010018207890 */ /* 0x000fe2000fffe03f */
[----:B------:R-:W-:Y:S01]  /*bd30*/  VIADD R20, R20, 0x80 ;  /* 0x0000008014147836 */ /* 0x000fe20000000000 */
[----:B------:R-:W-:Y:S01]  /*bd40*/  UIADD3 UR24, UR24, 0x8100, URZ ;  /* 0x0000810018187890 */ /* 0x000fe2000fffe03f */
[----:B------:R-:W-:Y:S01]  /*bd50*/  ISETP.NE.AND P1, PT, R6, 0x4, PT ;  /* 0x000000040600780c */ /* 0x000fe20003f25270 */
[----:B------:R-:W-:-:S02]  /*bd60*/  UIADD3 UR16, UR8, 0x40100, URZ ;  /* 0x0004010008107890 */ /* 0x000fc4000fffe03f */
[----:B------:R-:W-:Y:S01]  /*bd70*/  UIADD3 UR8, UR8, 0x44100, URZ ;  /* 0x0004410008087890 */ /* 0x000fe2000fffe03f */
[----:B------:R-:W-:Y:S01]  /*bd80*/  SEL R12, RZ, 0x1, P1 ;  /* 0x00000001ff0c7807 */ /* 0x000fe20000800000 */
[----:B------:R-:W-:Y:S01]  /*bd90*/  UMOV UR23, 0x10000000 ;  /* 0x1000000000177882 */ /* 0x000fe20000000000 */
[----:B------:R-:W-:Y:S01]  /*bda0*/  UMOV UR25, UR33 ;  /* 0x0000002100197c82 */ /* 0x000fe20008000000 */
[----:B------:R-:W-:Y:S01]  /*bdb0*/  UMOV UR28, UR36 ;  /* 0x00000024001c7c82 */ /* 0x000fe20008000000 */
[----:B------:R-:W-:Y:S01]  /*bdc0*/  UMOV UR27, UR35 ;  /* 0x00000023001b7c82 */ /* 0x000fe20008000000 */
[----:B------:R-:W-:Y:S01]  /*bdd0*/  UMOV UR17, UR33 ;  /* 0x0000002100117c82 */ /* 0x000fe20008000000 */
[----:B------:R-:W-:Y:S01]  /*bde0*/  UMOV UR18, UR34 ;  /* 0x0000002200127c82 */ /* 0x000fe20008000000 */
[----:B------:R-:W-:Y:S01]  /*bdf0*/  UMOV UR20, UR36 ;  /* 0x0000002400147c82 */ /* 0x000fe20008000000 */
[----:B------:R0:W-:Y:S01]  /*be00*/  UTMALDG.3D [UR32], [UR14], desc[UR22] ;  /* 0x000016200e0075b4 */ /* 0x0001e20008011000 */
[----:B------:R-:W-:Y:S01]  /*be10*/  UMOV UR9, UR33 ;  /* 0x0000002100097c82 */ /* 0x000fe20008000000 */
[----:B------:R-:W-:Y:S01]  /*be20*/  UMOV UR11, UR19 ;  /* 0x00000013000b7c82 */ /* 0x000fe20008000000 */
[----:B------:R-:W-:Y:S01]  /*be30*/  UMOV UR12, UR36 ;  /* 0x00000024000c7c82 */ /* 0x000fe20008000000 */
[----:B------:R-:W-:Y:S01]  /*be40*/  UMOV UR10, UR26 ;  /* 0x0000001a000a7c82 */ /* 0x000fe20008000000 */
[----:B------:R-:W-:-:S02]  /*be50*/  LOP3.LUT R5, R5, R12, RZ, 0x3c, !PT ;  /* 0x0000000c05057212 */ /* 0x000fc400078e3cff */
[----:B------:R-:W-:Y:S01]  /*be60*/  SEL R6, R6, RZ, P1 ;  /* 0x000000ff06067207 */ /* 0x000fe20000800000 */
[----:B------:R0:W-:Y:S01]  /*be70*/  UTMALDG.3D [UR24], [UR14], desc[UR22] ;  /* 0x000016180e0075b4 */ /* 0x0001e20008011000 */
[----:B------:R0:W-:Y:S01]  /*be80*/  UTMALDG.3D [UR16], [UR40], desc[UR22] ;  /* 0x00001610280075b4 */ /* 0x0001e20008011000 */
[----:B------:R0:W-:Y:S02]  /*be90*/  UTMALDG.3D [UR8], [UR40], desc[UR22] ;  /* 0x00001608280075b4 */ /* 0x0001e40008011000 */
[----:B0-----:R-:W-:Y:S05]  /*bea0*/  @P3 BRA `(.L_x_295) ;  /* 0xfffffffc00183947 */ /* 0x001fea000383ffff */
.L_x_291:
[----:B------:R-:W-:Y:S05]  /*beb0*/  BSYNC B1 ;  /* 0x0000000000017941 */ /* 0x000fea0003800000 */
.L_x_290:
[----:B------:R-:W-:Y:S01]  /*bec0*/  LOP3.LUT P3, RZ, R11, 0xff, RZ, 0xc0, !PT ;  /* 0x000000ff0bff7812 */ /* 0x000fe2000786c0ff */
[----:B------:R-:W-:Y:S01]  /*bed0*/  IMAD.IADD R0, R13, 0x1, R0 ;  /* 0x000000010d007824 */ /* 0x000fe200078e0200 */
[----:B------:R-:W-:Y:S01]  /*bee0*/  IADD3 R16, P4, R16, UR30, RZ ;  /* 0x0000001e10107c10 */ /* 0x000fe2000ff9e0ff */
[----:B------:R-:W-:Y:S01]  /*bef0*/  ULDC.64 UR8, c[0x0][0x650] ;  /* 0x0001940000087ab9 */ /* 0x000fe20000000a00 */
[----:B------:R-:W-:Y:S01]  /*bf00*/  BSSY B1, `(.L_x_296) ;  /* 0x000006b000017945 */ /* 0x000fe20003800000 */
[----:B------:R-:W-:Y:S01]  /*bf10*/  IMAD.MOV.U32 R7, RZ, RZ, -0x1 ;  /* 0xffffffffff077424 */ /* 0x000fe200078e00ff */
[----:B------:R-:W-:Y:S01]  /*bf20*/  SHF.R.U32.HI R4, RZ, 0x2, R0 ;  /* 0x00000002ff047819 */ /* 0x000fe20000011600 */
[----:B------:R-:W-:Y:S01]  /*bf30*/  IMAD.MOV.U32 R9, RZ, RZ, -0x1 ;  /* 0xffffffffff097424 */ /* 0x000fe200078e00ff */
[----:B------:R-:W-:Y:S01]  /*bf40*/  ISETP.GT.U32.AND P1, PT, R0, 0x3, PT ;  /* 0x000000030000780c */ /* 0x000fe20003f24070 */
[----:B------:R-:W-:Y:S01]  /*bf50*/  IMAD.MOV.U32 R8, RZ, RZ, -0x1 ;  /* 0xffffffffff087424 */ /* 0x000fe200078e00ff */
[----:B------:R-:W-:-:S02]  /*bf60*/  LOP3.LUT R4, R4, 0x1, RZ, 0xc0, !PT ;  /* 0x0000000104047812 */ /* 0x000fc400078ec0ff */
[----:B------:R-:W-:Y:S01]  /*bf70*/  ISETP.LT.U32.AND P1, PT, R13, 0x4, P1 ;  /* 0x000000040d00780c */ /* 0x000fe20000f21070 */
[----:B------:R-:W0:Y:S01]  /*bf80*/  @P3 S2R R6, SR_CgaCtaId ;  /* 0x0000000000063919 */ /* 0x000e220000008800 */
[----:B------:R-:W-:Y:S02]  /*bf90*/  @P3 MOV R5, 0x400 ;  /* 0x0000040000053802 */ /* 0x000fe40000000f00 */
[----:B------:R-:W-:Y:S02]  /*bfa0*/  IADD3.X R17, R17, UR7, RZ, P4, !PT ;  /* 0x0000000711117c10 */ /* 0x000fe4000a7fe4ff */
[----:B------:R-:W-:Y:S02]  /*bfb0*/  ISETP.GE.U32.AND P4, PT, R16, UR8, PT ;  /* 0x0000000810007c0c */ /* 0x000fe4000bf86070 */
[----:B------:R-:W-:Y:S02]  /*bfc0*/  LOP3.LUT R0, R0, 0x3, RZ, 0xc0, !PT ;  /* 0x0000000300007812 */ /* 0x000fe400078ec0ff */
[----:B------:R-:W-:-:S02]  /*bfd0*/  PRMT R11, RZ, 0x7610, R11 ;  /* 0x00007610ff0b7816 */ /* 0x000fc4000000000b */
[----:B0-----:R-:W-:-:S04]  /*bfe0*/  @P3 LEA R5, R6, R5, 0x18 ;  /* 0x0000000506053211 */ /* 0x001fc800078ec0ff */
[----:B------:R0:W-:Y:S01]  /*bff0*/  @P3 SYNCS.ARRIVE.TRANS64.A1T0 RZ, [R5+URZ+0x58], RZ ;  /* 0x000058ff05ff39a7 */ /* 0x0001e2000810003f */
[----:B------:R-:W-:Y:S02]  /*c000*/  ISETP.NE.U32.AND P3, PT, R4, 0x1, PT ;  /* 0x000000010400780c */ /* 0x000fe40003f65070 */
[----:B------:R-:W-:Y:S02]  /*c010*/  SEL R4, RZ, 0x1, !P1 ;  /* 0x00000001ff047807 */ /* 0x000fe40004800000 */
[----:B------:R-:W-:Y:S02]  /*c020*/  ISETP.GE.U32.AND.EX P1, PT, R17, UR9, PT, P4 ;  /* 0x0000000911007c0c */ /* 0x000fe4000bf26140 */
[----:B------:R-:W-:-:S04]  /*c030*/  ISETP.GT.U32.AND P3, PT, R13, 0x3, !P3 ;  /* 0x000000030d00780c */ /* 0x000fc80005f64070 */
[----:B0-----:R-:W-:-:S04]  /*c040*/  SEL R5, RZ, 0x1, !P3 ;  /* 0x00000001ff057807 */ /* 0x001fc80005800000 */
[--C-:B------:R-:W-:Y:S02]  /*c050*/  LOP3.LUT R3, R5, R3, R4.reuse, 0x96, !PT ;  /* 0x0000000305037212 */ /* 0x100fe400078e9604 */
[----:B------:R-:W-:Y:S01]  /*c060*/  PRMT R4, RZ, 0x7610, R4 ;  /* 0x00007610ff047816 */ /* 0x000fe20000000004 */
[----:B------:R-:W-:Y:S06]  /*c070*/  @P1 BRA `(.L_x_297) ;  /* 0x00000004004c1947 */ /* 0x000fec0003800000 */
[----:B------:R-:W-:Y:S01]  /*c080*/  ULDC.64 UR8, c[0x0][0x628] ;  /* 0x00018a0000087ab9 */ /* 0x000fe20000000a00 */
[----:B------:R-:W0:Y:S01]  /*c090*/  S2R R14, SR_CTAID.X ;  /* 0x00000000000e7919 */ /* 0x000e220000002500 */
[----:B------:R-:W-:Y:S01]  /*c0a0*/  ISETP.NE.U32.AND P1, PT, RZ, UR8, PT ;  /* 0x00000008ff007c0c */ /* 0x000fe2000bf25070 */
[----:B------:R-:W-:Y:S01]  /*c0b0*/  ULDC UR11, c[0x0][0x630] ;  /* 0x00018c00000b7ab9 */ /* 0x000fe20000000800 */
[----:B------:R-:W-:Y:S01]  /*c0c0*/  MOV R4, R16 ;  /* 0x0000001000047202 */ /* 0x000fe20000000f00 */
[----:B------:R-:W1:Y:S01]  /*c0d0*/  S2R R12, SR_CTAID.Y ;  /* 0x00000000000c7919 */ /* 0x000e620000002600 */
[----:B------:R-:W-:Y:S01]  /*c0e0*/  ISETP.NE.AND.EX P1, PT, RZ, UR9, PT, P1 ;  /* 0x00000009ff007c0c */ /* 0x000fe2000bf25310 */
[----:B------:R-:W-:-:S12]  /*c0f0*/  IMAD.MOV.U32 R5, RZ, RZ, R17 ;  /* 0x000000ffff057224 */ /* 0x000fd800078e0011 */
[----:B------:R-:W-:Y:S05]  /*c100*/  @!P1 BRA `(.L_x_298) ;  /* 0x0000000000289947 */ /* 0x000fea0003800000 */
[----:B------:R-:W-:Y:S02]  /*c110*/  ULDC UR10, c[0x0][0x634] ;  /* 0x00018d00000a7ab9 */ /* 0x000fe40000000800 */
[----:B------:R-:W-:-:S05]  /*c120*/  IADD3 R9, P1, R16, UR10, RZ ;  /* 0x0000000a10097c10 */ /* 0x000fca000ff3e0ff */
[----:B------:R-:W-:-:S04]  /*c130*/  IMAD.X R15, RZ, RZ, R17, P1 ;  /* 0x000000ffff0f7224 */ /* 0x000fc800008e0611 */
[----:B------:R-:W-:-:S04]  /*c140*/  IMAD.WIDE.U32 R6, R15, UR8, RZ ;  /* 0x000000080f067c25 */ /* 0x000fc8000f8e00ff */
[----:B------:R-:W-:-:S04]  /*c150*/  IMAD.WIDE.U32 R6, P1, R9, UR9, R6 ;  /* 0x0000000909067c25 */ /* 0x000fc8000f820006 */
[----:B------:R-:W-:-:S04]  /*c160*/  IMAD.WIDE.U32 R8, R9, UR8, RZ ;  /* 0x0000000809087c25 */ /* 0x000fc8000f8e00ff */
[----:B------:R-:W-:Y:S01]  /*c170*/  IMAD.X R5, RZ, RZ, RZ, P1 ;  /* 0x000000ffff057224 */ /* 0x000fe200008e06ff */
[----:B------:R-:W-:Y:S01]  /*c180*/  IADD3 RZ, P1, R9, R6, RZ ;  /* 0x0000000609ff7210 */ /* 0x000fe20007f3e0ff */
[----:B------:R-:W-:-:S04]  /*c190*/  IMAD.MOV.U32 R4, RZ, RZ, R7 ;  /* 0x000000ffff047224 */ /* 0x000fc800078e0007 */
[----:B------:R-:W-:-:S08]  /*c1a0*/  IMAD.WIDE.U32.X R4, R15, UR9, R4, P1 ;  /* 0x000000090f047c25 */ /* 0x000fd000088e0404 */
.L_x_298:
[--C-:B------:R-:W-:Y:S01]  /*c1b0*/  SHF.R.U64 R8, R4, UR11, R5.reuse ;  /* 0x0000000b04087c19 */ /* 0x100fe20008001205 */
[----:B------:R-:W-:Y:S01]  /*c1c0*/  ULDC.64 UR8, c[0x0][0x620] ;  /* 0x0001880000087ab9 */ /* 0x000fe20000000a00 */
[----:B------:R-:W-:Y:S01]  /*c1d0*/  SHF.R.U32.HI R4, RZ, UR11, R5 ;  /* 0x0000000bff047c19 */ /* 0x000fe20008011605 */
[----:B------:R-:W2:Y:S01]  /*c1e0*/  LDC R25, c[0x0][0x144] ;  /* 0x00005100ff197b82 */ /* 0x000ea20000000800 */
[----:B------:R-:W-:Y:S01]  /*c1f0*/  IADD3 R7, P1, RZ, -R8, RZ ;  /* 0x80000008ff077210 */ /* 0x000fe20007f3e0ff */
[----:B------:R-:W-:Y:S01]  /*c200*/  ULDC.64 UR12, c[0x0][0x640] ;  /* 0x00019000000c7ab9 */ /* 0x000fe20000000a00 */
[----:B0-----:R-:W-:Y:S01]  /*c210*/  I2FP.F32.U32 R9, R14 ;  /* 0x0000000e00097245 */ /* 0x001fe20000201000 */
[----:B------:R-:W-:Y:S02]  /*c220*/  ULDC UR10, c[0x0][0x608] ;  /* 0x00018200000a7ab9 */ /* 0x000fe40000000800 */
[----:B------:R-:W-:Y:S01]  /*c230*/  IMAD.X R4, RZ, RZ, ~R4, P1 ;  /* 0x000000ffff047224 */ /* 0x000fe200008e0e04 */
[----:B------:R-:W-:Y:S01]  /*c240*/  ISETP.NE.U32.AND P1, PT, RZ, UR12, PT ;  /* 0x0000000cff007c0c */ /* 0x000fe2000bf25070 */
[----:B------:R-:W0:Y:S02]  /*c250*/  LDC R21, c[0x0][0x148] ;  /* 0x00005200ff157b82 */ /* 0x000e240000000800 */
[----:B------:R-:W-:Y:S01]  /*c260*/  IMAD R6, R4, UR8, RZ ;  /* 0x0000000804067c24 */ /* 0x000fe2000f8e02ff */
[----:B------:R-:W-:Y:S01]  /*c270*/  ISETP.NE.AND.EX P1, PT, RZ, UR13, PT, P1 ;  /* 0x0000000dff007c0c */ /* 0x000fe2000bf25310 */
[----:B------:R-:W-:Y:S01]  /*c280*/  IMAD.WIDE.U32 R4, R7, UR8, R16 ;  /* 0x0000000807047c25 */ /* 0x000fe2000f8e0010 */
[----:B------:R-:W-:-:S03]  /*c290*/  ULDC UR8, c[0x0][0x150] ;  /* 0x0000540000087ab9 */ /* 0x000fc60000000800 */
[----:B------:R-:W-:Y:S02]  /*c2a0*/  IMAD R7, R7, UR9, R6 ;  /* 0x0000000907077c24 */ /* 0x000fe4000f8e0206 */
[----:B------:R-:W-:Y:S01]  /*c2b0*/  FMUL R6, R9, UR8 ;  /* 0x0000000809067c20 */ /* 0x000fe20008400000 */
[----:B------:R-:W-:Y:S01]  /*c2c0*/  ULDC UR8, c[0x0][0x618] ;  /* 0x0001860000087ab9 */ /* 0x000fe20000000800 */
[----:B------:R-:W-:Y:S01]  /*c2d0*/  ULDC UR9, c[0x0][0x154] ;  /* 0x0000550000097ab9 */ /* 0x000fe20000000800 */
[----:B------:R-:W-:-:S03]  /*c2e0*/  IMAD.IADD R5, R5, 0x1, R7 ;  /* 0x0000000105057824 */ /* 0x000fc600078e0207 */
[----:B------:R-:W3:Y:S02]  /*c2f0*/  F2I.U32.TRUNC.NTZ R6, R6 ;  /* 0x0000000600067305 */ /* 0x000ee4000020f000 */
[----:B------:R-:W-:Y:S02]  /*c300*/  SHF.R.U64 R9, R4, UR8, R5 ;  /* 0x0000000804097c19 */ /* 0x000fe40008001205 */
[----:B-1----:R-:W-:-:S05]  /*c310*/  I2FP.F32.U32 R4, R12 ;  /* 0x0000000c00047245 */ /* 0x002fca0000201000 */
[----:B------:R-:W-:Y:S01]  /*c320*/  FMUL R22, R4, UR9 ;  /* 0x0000000904167c20 */ /* 0x000fe20008400000 */
[----:B------:R-:W-:Y:S01]  /*c330*/  SHF.R.U32.HI R4, RZ, UR8, R5 ;  /* 0x00000008ff047c19 */ /* 0x000fe20008011605 */
[----:B------:R-:W-:-:S03]  /*c340*/  ULDC UR8, c[0x0][0x658] ;  /* 0x0001960000087ab9 */ /* 0x000fc60000000800 */
[--C-:B------:R-:W-:Y:S01]  /*c350*/  SHF.R.U64 R20, R9, UR10, R4.reuse ;  /* 0x0000000a09147c19 */ /* 0x100fe20008001204 */
[----:B------:R-:W1:Y:S01]  /*c360*/  F2I.U32.TRUNC.NTZ R22, R22 ;  /* 0x0000001600167305 */ /* 0x000e62000020f000 */
[----:B------:R-:W-:Y:S02]  /*c370*/  SHF.R.U32.HI R5, RZ, UR10, R4 ;  /* 0x0000000aff057c19 */ /* 0x000fe40008011604 */
[----:B---3--:R-:W-:Y:S02]  /*c380*/  IADD3 R6, -R6, RZ, RZ ;  /* 0x000000ff06067210 */ /* 0x008fe40007ffe1ff */
[--C-:B------:R-:W-:Y:S02]  /*c390*/  SHF.R.U64 R15, R20, UR8, R5.reuse ;  /* 0x00000008140f7c19 */ /* 0x100fe40008001205 */
[----:B------:R-:W-:Y:S01]  /*c3a0*/  SHF.R.U32.HI R23, RZ, UR8, R5 ;  /* 0x00000008ff177c19 */ /* 0x000fe20008011605 */
[----:B--2---:R-:W-:Y:S02]  /*c3b0*/  IMAD R14, R25, R6, R14 ;  /* 0x00000006190e7224 */ /* 0x004fe400078e020e */
[----:B------:R-:W-:-:S02]  /*c3c0*/  IMAD.MOV.U32 R4, RZ, RZ, R15 ;  /* 0x000000ffff047224 */ /* 0x000fc400078e000f */
[----:B------:R-:W-:Y:S01]  /*c3d0*/  IMAD.MOV.U32 R5, RZ, RZ, R23 ;  /* 0x000000ffff057224 */ /* 0x000fe200078e0017 */
[----:B------:R-:W-:Y:S06]  /*c3e0*/  @!P1 BRA `(.L_x_299) ;  /* 0x0000000000289947 */ /* 0x000fec0003800000 */
[----:B------:R-:W-:Y:S02]  /*c3f0*/  ULDC UR8, c[0x0][0x64c] ;  /* 0x0001930000087ab9 */ /* 0x000fe40000000800 */
[----:B------:R-:W-:-:S05]  /*c400*/  IADD3 R5, P1, R15, UR8, RZ ;  /* 0x000000080f057c10 */ /* 0x000fca000ff3e0ff */
[----:B------:R-:W-:-:S04]  /*c410*/  IMAD.X R23, RZ, RZ, R23, P1 ;  /* 0x000000ffff177224 */ /* 0x000fc800008e0617 */
[----:B------:R-:W-:-:S04]  /*c420*/  IMAD.WIDE.U32 R6, R23, UR12, RZ ;  /* 0x0000000c17067c25 */ /* 0x000fc8000f8e00ff */
[----:B------:R-:W-:-:S04]  /*c430*/  IMAD.WIDE.U32 R6, P1, R5, UR13, R6 ;  /* 0x0000000d05067c25 */ /* 0x000fc8000f820006 */
[----:B------:R-:W-:-:S04]  /*c440*/  IMAD.WIDE.U32 R4, R5, UR12, RZ ;  /* 0x0000000c05047c25 */ /* 0x000fc8000f8e00ff */
[----:B------:R-:W-:Y:S01]  /*c450*/  IMAD.MOV.U32 R4, RZ, RZ, R7 ;  /* 0x000000ffff047224 */ /* 0x000fe200078e0007 */
[----:B------:R-:W-:Y:S01]  /*c460*/  IADD3 RZ, P3, R5, R6, RZ ;  /* 0x0000000605ff7210 */ /* 0x000fe20007f7e0ff */
[----:B------:R-:W-:-:S04]  /*c470*/  IMAD.X R5, RZ, RZ, RZ, P1 ;  /* 0x000000ffff057224 */ /* 0x000fc800008e06ff */
[----:B------:R-:W-:-:S08]  /*c480*/  IMAD.WIDE.U32.X R4, R23, UR13, R4, P3 ;  /* 0x0000000d17047c25 */ /* 0x000fd000098e0404 */
.L_x_299:
[----:B------:R-:W-:Y:S01]  /*c490*/  ISETP.NE.AND P1, PT, R2, 0x1, PT ;  /* 0x000000010200780c */ /* 0x000fe20003f25270 */
[----:B------:R-:W-:Y:S01]  /*c4a0*/  ULDC UR8, c[0x0][0x648] ;  /* 0x0001920000087ab9 */ /* 0x000fe20000000800 */
[----:B------:R-:W-:Y:S01]  /*c4b0*/  LOP3.LUT R20, R20, UR6, RZ, 0xc0, !PT ;  /* 0x0000000614147c12 */ /* 0x000fe2000f8ec0ff */
[----:B-1----:R-:W-:Y:S01]  /*c4c0*/  IMAD.MOV R22, RZ, RZ, -R22 ;  /* 0x000000ffff167224 */ /* 0x002fe200078e0a16 */
[----:B------:R-:W-:Y:S01]  /*c4d0*/  SHF.R.U64 R5, R4, UR8, R5 ;  /* 0x0000000804057c19 */ /* 0x000fe20008001205 */
[----:B------:R-:W-:Y:S01]  /*c4e0*/  ULDC UR8, c[0x0][0x638] ;  /* 0x00018e0000087ab9 */ /* 0x000fe20000000800 */
[----:B------:R-:W-:Y:S01]  /*c4f0*/  LOP3.LUT R6, R9, UR4, RZ, 0xc0, !PT ;  /* 0x0000000409067c12 */ /* 0x000fe2000f8ec0ff */
[----:B------:R-:W-:Y:S01]  /*c500*/  ULDC UR9, c[0x0][0x610] ;  /* 0x0001840000097ab9 */ /* 0x000fe20000000800 */
[C---:B------:R-:W-:Y:S01]  /*c510*/  IADD3 R4, -R5.reuse, RZ, RZ ;  /* 0x000000ff05047210 */ /* 0x040fe20007ffe1ff */
[----:B------:R-:W-:-:S04]  /*c520*/  IMAD R5, R5, UR5, R20 ;  /* 0x0000000505057c24 */ /* 0x000fc8000f8e0214 */
[----:B0-----:R-:W-:Y:S02]  /*c530*/  @P1 IMAD R14, R21, R22, R12 ;  /* 0x00000016150e1224 */ /* 0x001fe400078e020c */
[----:B------:R-:W-:Y:S01]  /*c540*/  IMAD R15, R4, UR8, R15 ;  /* 0x00000008040f7c24 */ /* 0x000fe2000f8e020f */
[----:B------:R-:W-:Y:S01]  /*c550*/  ULDC UR8, c[0x0][0x600] ;  /* 0x0001800000087ab9 */ /* 0x000fe20000000800 */
[----:B------:R-:W-:Y:S02]  /*c560*/  IMAD R14, R5, UR9, R14 ;  /* 0x00000009050e7c24 */ /* 0x000fe4000f8e020e */
[----:B------:R-:W-:Y:S02]  /*c570*/  IMAD R15, R15, UR8, R6 ;  /* 0x000000080f0f7c24 */ /* 0x000fe4000f8e0206 */
[----:B------:R-:W-:-:S03]  /*c580*/  IMAD.MOV.U32 R4, RZ, RZ, 0x1 ;  /* 0x00000001ff047424 */ /* 0x000fc600078e00ff */
[----:B------:R-:W-:Y:S02]  /*c590*/  SEL R9, R15, R14, !P1 ;  /* 0x0000000e0f097207 */ /* 0x000fe40004800000 */
[----:B------:R-:W-:-:S07]  /*c5a0*/  SEL R7, R14, R15, !P1 ;  /* 0x0000000f0e077207 */ /* 0x000fce0004800000 */
.L_x_297:
[----:B------:R-:W-:Y:S05]  /*c5b0*/  BSYNC B1 ;  /* 0x0000000000017941 */ /* 0x000fea0003800000 */
.L_x_296:
[----:B------:R-:W-:-:S13]  /*c5c0*/  LOP3.LUT P1, RZ, R4, 0xff, RZ, 0xc0, !PT ;  /* 0x000000ff04ff7812 */ /* 0x000fda000782c0ff */
[----:B------:R-:W-:Y:S05]  /*c5d0*/  @P1 BRA `(.L_x_300) ;  /* 0xfffffff400181947 */ /* 0x000fea000383ffff */
[----:B------:R-:W-:Y:S05]  /*c5e0*/  BSYNC B0 ;  /* 0x0000000000007941 */ /* 0x000fea0003800000 */
.L_x_288:
[----:B------:R-:W-:-:S03]  /*c5f0*/  UMOV UR8, 0xffffffff ;  /* 0xffffffff00087882 */ /* 0x000fc60000000000 */
[----:B------:R-:W-:Y:S05]  /*c600*/  BRA.DIV UR8, `(.L_x_301) ;  /* 0x0000000608187947 */ /* 0x000fea000b800000 */
[----:B------:R-:W-:-:S13]  /*c610*/  ELECT P6, URZ, PT ;  /* 0x00000000003f782f */ /* 0x000fda00038c0000 */
.L_x_315:
[----:B------:R-:W-:Y:S04]  /*c620*/  BSSY B0, `(.L_x_302) ;  /* 0x000002b000007945 */ /* 0x000fe80003800000 */
[----:B------:R-:W-:Y:S05]  /*c630*/  @!P6 BRA `(.L_x_303) ;  /* 0x0000000000a4e947 */ /* 0x000fea0003800000 */
[----:B------:R-:W-:-:S04]  /*c640*/  LOP3.LUT R19, R19, 0x2, RZ, 0xfc, !PT ;  /* 0x0000000213137812 */ /* 0x000fc800078efcff */
[----:B------:R-:W-:-:S13]  /*c650*/  ISETP.NE.AND P0, PT, R19, 0x3, PT ;  /* 0x000000031300780c */ /* 0x000fda0003f05270 */
[----:B------:R-:W-:Y:S05]  /*c660*/  @!P0 BRA `(.L_x_304) ;  /* 0x0000000000048947 */ /* 0x000fea0003800000 */
[----:B------:R-:W-:Y:S01]  /*c670*/  BPT.TRAP 0x1 ;  /* 0x000000040000795c */ /* 0x000fe20000300000 */
.L_x_304:
[----:B------:R-:W0:Y:S01]  /*c680*/  S2R R5, SR_CgaCtaId ;  /* 0x0000000000057919 */ /* 0x000e220000008800 */
[----:B------:R-:W-:Y:S02]  /*c690*/  MOV R2, 0x400 ;  /* 0x0000040000027802 */ /* 0x000fe40000000f00 */
[----:B------:R-:W-:Y:S02]  /*c6a0*/  SHF.L.U32 R4, R3, 0x1f, RZ ;  /* 0x0000001f03047819 */ /* 0x000fe400000006ff */
[----:B0-----:R-:W-:-:S05]  /*c6b0*/  LEA R5, R5, R2, 0x18 ;  /* 0x0000000205057211 */ /* 0x001fca00078ec0ff */
[----:B------:R-:W-:-:S04]  /*c6c0*/  VIADD R5, R5, 0x20 ;  /* 0x0000002005057836 */ /* 0x000fc80000000000 */
[C---:B------:R-:W-:Y:S02]  /*c6d0*/  IMAD R7, R0.reuse, 0x8, R5 ;  /* 0x0000000800077824 */ /* 0x040fe400078e0205 */
[----:B------:R-:W-:Y:S02]  /*c6e0*/  VIADD R0, R0, 0x1 ;  /* 0x0000000100007836 */ /* 0x000fe40000000000 */
[----:B------:R-:W0:Y:S03]  /*c6f0*/  SYNCS.PHASECHK.TRANS64.TRYWAIT P0, [R7+URZ], R4 ;  /* 0x00000004070075a7 */ /* 0x000e26000800017f */
[----:B------:R-:W-:-:S04]  /*c700*/  ISETP.NE.AND P1, PT, R0, 0x4, PT ;  /* 0x000000040000780c */ /* 0x000fc80003f25270 */
[----:B------:R-:W-:Y:S02]  /*c710*/  SEL R2, RZ, 0x1, P1 ;  /* 0x00000001ff027807 */ /* 0x000fe40000800000 */
[----:B------:R-:W-:Y:S02]  /*c720*/  SEL R0, R0, RZ, P1 ;  /* 0x000000ff00007207 */ /* 0x000fe40000800000 */
[----:B------:R-:W-:-:S03]  /*c730*/  LOP3.LUT R9, R3, R2, RZ, 0x3c, !PT ;  /* 0x0000000203097212 */ /* 0x000fc600078e3cff */
[----:B------:R-:W-:Y:S01]  /*c740*/  IMAD R6, R0, 0x8, R5 ;  /* 0x0000000800067824 */ /* 0x000fe200078e0205 */
[----:B------:R-:W-:Y:S01]  /*c750*/  SHF.L.U32 R3, R9, 0x1f, RZ ;  /* 0x0000001f09037819 */ /* 0x000fe200000006ff */
[----:B0-----:R-:W-:Y:S06]  /*c760*/  @!P0 BRA `(.L_x_305) ;  /* 0x0000000000e08947 */ /* 0x001fec0003800000 */
.L_x_316:
[----:B------:R-:W1:Y:S01]  /*c770*/  SYNCS.PHASECHK.TRANS64.TRYWAIT P0, [R6+URZ], R3 ;  /* 0x00000003060075a7 */ /* 0x000e62000800017f */
[----:B------:R-:W-:-:S05]  /*c780*/  VIADD R0, R0, 0x1 ;  /* 0x0000000100007836 */ /* 0x000fca0000000000 */
[----:B------:R-:W-:-:S04]  /*c790*/  ISETP.NE.AND P1, PT, R0, 0x4, PT ;  /* 0x000000040000780c */ /* 0x000fc80003f25270 */
[----:B------:R-:W-:Y:S02]  /*c7a0*/  SEL R2, RZ, 0x1, P1 ;  /* 0x00000001ff027807 */ /* 0x000fe40000800000 */
[----:B------:R-:W-:Y:S02]  /*c7b0*/  SEL R0, R0, RZ, P1 ;  /* 0x000000ff00007207 */ /* 0x000fe40000800000 */
[----:B------:R-:W-:Y:S02]  /*c7c0*/  LOP3.LUT R9, R9, R2, RZ, 0x3c, !PT ;  /* 0x0000000209097212 */ /* 0x000fe400078e3cff */
[----:B0-----:R-:W-:Y:S02]  /*c7d0*/  LEA R7, R0, R5, 0x3 ;  /* 0x0000000500077211 */ /* 0x001fe400078e18ff */
[----:B------:R-:W-:Y:S01]  /*c7e0*/  SHF.L.U32 R4, R9, 0x1f, RZ ;  /* 0x0000001f09047819 */ /* 0x000fe200000006ff */
[----:B-1----:R-:W-:Y:S06]  /*c7f0*/  @!P0 BRA `(.L_x_306) ;  /* 0x0000000000d08947 */ /* 0x002fec0003800000 */
.L_x_317:
[----:B------:R-:W1:Y:S01]  /*c800*/  SYNCS.PHASECHK.TRANS64.TRYWAIT P0, [R7+URZ], R4 ;  /* 0x00000004070075a7 */ /* 0x000e62000800017f */
[----:B------:R-:W-:-:S05]  /*c810*/  VIADD R0, R0, 0x1 ;  /* 0x0000000100007836 */ /* 0x000fca0000000000 */
[----:B------:R-:W-:-:S04]  /*c820*/  ISETP.NE.AND P1, PT, R0, 0x4, PT ;  /* 0x000000040000780c */ /* 0x000fc80003f25270 */
[----:B------:R-:W-:Y:S02]  /*c830*/  SEL R2, RZ, 0x1, P1 ;  /* 0x00000001ff027807 */ /* 0x000fe40000800000 */
[----:B------:R-:W-:Y:S02]  /*c840*/  SEL R0, R0, RZ, P1 ;  /* 0x000000ff00007207 */ /* 0x000fe40000800000 */
[----:B------:R-:W-:Y:S01]  /*c850*/  LOP3.LUT R2, R9, R2, RZ, 0x3c, !PT ;  /* 0x0000000209027212 */ /* 0x000fe200078e3cff */
[----:B-1----:R-:W-:Y:S06]  /*c860*/  @!P0 BRA `(.L_x_307) ;  /* 0x0000000000c88947 */ /* 0x002fec0003800000 */
.L_x_318:
[----:B------:R-:W-:Y:S01]  /*c870*/  IMAD R5, R0, 0x8, R5 ;  /* 0x0000000800057824 */ /* 0x000fe200078e0205 */
[----:B------:R-:W-:-:S07]  /*c880*/  SHF.L.U32 R0, R2, 0x1f, RZ ;  /* 0x0000001f02007819 */ /* 0x000fce00000006ff */
.L_x_308:
[----:B--2---:R2:W3:Y:S02]  /*c890*/  SYNCS.PHASECHK.TRANS64.TRYWAIT P0, [R5+URZ], R0 ;  /* 0x00000000050075a7 */ /* 0x0044e4000800017f */
[----:B---3--:R-:W-:Y:S05]  /*c8a0*/  @!P0 NANOSLEEP.SYNCS 0x989680 ;  /* 0x009896800000895d */ /* 0x008fea0003900000 */
[----:B------:R-:W3:Y:S02]  /*c8b0*/  @!P0 SYNCS.PHASECHK.TRANS64 P0, [R5+URZ], R0 ;  /* 0x00000000050085a7 */ /* 0x000ee4000800007f */
[----:B---3--:R-:W-:Y:S05]  /*c8c0*/  @!P0 BRA `(.L_x_308) ;  /* 0xfffffffc00f08947 */ /* 0x008fea000383ffff */
.L_x_303:
[----:B------:R-:W-:Y:S05]  /*c8d0*/  BSYNC B0 ;  /* 0x0000000000007941 */ /* 0x000fea0003800000 */
.L_x_302:
[----:B------:R-:W-:Y:S05]  /*c8e0*/  EXIT ;  /* 0x000000000000794d */ /* 0x000fea0003800000 */
.L_x_17:
[----:B---3--:R3:W4:Y:S02]  /*c8f0*/  SYNCS.PHASECHK.TRANS64.TRYWAIT P1, [R3+URZ], R0 ;  /* 0x00000000030075a7 */ /* 0x008724000802017f */
[----:B----4-:R-:W-:Y:S05]  /*c900*/  @!P1 NANOSLEEP.SYNCS 0x989680 ;  /* 0x009896800000995d */ /* 0x010fea0003900000 */
[----:B------:R-:W4:Y:S02]  /*c910*/  @!P1 SYNCS.PHASECHK.TRANS64 P1, [R3+URZ], R0 ;  /* 0x00000000030095a7 */ /* 0x000f24000802007f */
[----:B----4-:R-:W-:Y:S05]  /*c920*/  @!P1 BRA `(.L_x_17) ;  /* 0xfffffffc00f09947 */ /* 0x010fea000383ffff */
[----:B------:R-:W-:Y:S05]  /*c930*/  BRA `(.L_x_16) ;  /* 0xffffff4800347947 */ /* 0x000fea000383ffff */
.L_x_22:
[----:B-1----:R-:W-:-:S04]  /*c940*/  IMAD.U32 R4, RZ, RZ, UR9 ;  /* 0x00000009ff047e24 */ /* 0x002fc8000f8e00ff */
[----:B------:R1:W2:Y:S03]  /*c950*/  SYNCS.PHASECHK.TRANS64.TRYWAIT P1, [R4+URZ], R3 ;  /* 0x00000003040075a7 */ /* 0x0002a6000802017f */
[----:B--2---:R-:W-:Y:S05]  /*c960*/  @!P1 NANOSLEEP.SYNCS 0x989680 ;  /* 0x009896800000995d */ /* 0x004fea0003900000 */
[----:B------:R-:W2:Y:S02]  /*c970*/  @!P1 SYNCS.PHASECHK.TRANS64 P1, [R4+URZ], R3 ;  /* 0x00000003040095a7 */ /* 0x000ea4000802007f */
[----:B--2---:R-:W-:Y:S05]  /*c980*/  @!P1 BRA `(.L_x_22) ;  /* 0xfffffffc00ec9947 */ /* 0x004fea000383ffff */
[----:B------:R-:W-:Y:S05]  /*c990*/  BRA `(.L_x_21) ;  /* 0xffffff5000287947 */ /* 0x000fea000383ffff */
.L_x_289:
[----:B------:R-:W-:Y:S01]  /*c9a0*/  BSSY B1, `(.L_x_309) ;  /* 0x0000006000017945 */ /* 0x000fe20003800000 */
[----:B------:R-:W-:-:S07]  /*c9b0*/  IMAD.MOV.U32 R15, RZ, RZ, -0x1 ;  /* 0xffffffffff0f7424 */ /* 0x000fce00078e00ff */
[----:B------:R-:W-:Y:S05]  /*c9c0*/  WARPSYNC.COLLECTIVE R15, `(.L_x_310) ;  /* 0x000000000f0c7348 */ /* 0x000fea0003c00000 */
[----:B------:R-:W-:Y:S02]  /*c9d0*/  ELECT P6, UR62, PT ;  /* 0x00000000003e782f */ /* 0x000fe400038c0000 */
[----:B------:R-:W-:Y:S01]  /*c9e0*/  MOV R14, UR62 ;  /* 0x0000003e000e7c02 */ /* 0x000fe20008000f00 */
[----:B------:R-:W-:Y:S10]  /*c9f0*/  ENDCOLLECTIVE ;  /* 0x000000000000791b */ /* 0x000ff40003800000 */
.L_x_310:
[----:B------:R-:W-:Y:S05]  /*ca00*/  BSYNC B1 ;  /* 0x0000000000017941 */ /* 0x000fea0003800000 */
.L_x_309:
[----:B------:R-:W-:Y:S05]  /*ca10*/  BRA `(.L_x_311) ;  /* 0xfffffff000147947 */ /* 0x000fea000383ffff */
.L_x_292:
[----:B0-----:R0:W1:Y:S02]  /*ca20*/  SYNCS.PHASECHK.TRANS64.TRYWAIT P1, [R12+URZ+0x20], R7 ;  /* 0x000020070c0075a7 */ /* 0x001064000802017f */
[----:B-1----:R-:W-:Y:S05]  /*ca30*/  @!P1 NANOSLEEP.SYNCS 0x989680 ;  /* 0x009896800000995d */ /* 0x002fea0003900000 */
[----:B------:R-:W1:Y:S02]  /*ca40*/  @!P1 SYNCS.PHASECHK.TRANS64 P1, [R12+URZ+0x20], R7 ;  /* 0x000020070c0095a7 */ /* 0x000e64000802007f */
[----:B-1----:R-:W-:Y:S05]  /*ca50*/  @!P1 BRA `(.L_x_292) ;  /* 0xfffffffc00f09947 */ /* 0x002fea000383ffff */
[----:B------:R-:W-:Y:S05]  /*ca60*/  BRA `(.L_x_312) ;  /* 0xfffffff000487947 */ /* 0x000fea000383ffff */
.L_x_301:
[----:B------:R-:W-:Y:S01]  /*ca70*/  BSSY B0, `(.L_x_313) ;  /* 0x0000006000007945 */ /* 0x000fe20003800000 */
[----:B------:R-:W-:-:S07]  /*ca80*/  IMAD.MOV.U32 R15, RZ, RZ, -0x1 ;  /* 0xffffffffff0f7424 */ /* 0x000fce00078e00ff */
[----:B------:R-:W-:Y:S05]  /*ca90*/  WARPSYNC.COLLECTIVE R15, `(.L_x_314) ;  /* 0x000000000f0c7348 */ /* 0x000fea0003c00000 */
[----:B------:R-:W-:Y:S02]  /*caa0*/  ELECT P6, UR62, PT ;  /* 0x00000000003e782f */ /* 0x000fe400038c0000 */
[----:B------:R-:W-:Y:S01]  /*cab0*/  MOV R14, UR62 ;  /* 0x0000003e000e7c02 */ /* 0x000fe20008000f00 */
[----:B------:R-:W-:Y:S10]  /*cac0*/  ENDCOLLECTIVE ;  /* 0x000000000000791b */ /* 0x000ff40003800000 */
.L_x_314:
[----:B------:R-:W-:Y:S05]  /*cad0*/  BSYNC B0 ;  /* 0x0000000000007941 */ /* 0x000fea0003800000 */
.L_x_313:
[----:B------:R-:W-:Y:S05]  /*cae0*/  BRA `(.L_x_315) ;  /* 0xfffffff800cc7947 */ /* 0x000fea000383ffff */
.L_x_305:
[----:B0-----:R0:W1:Y:S02]  /*caf0*/  SYNCS.PHASECHK.TRANS64.TRYWAIT P0, [R7+URZ], R4 ;  /* 0x00000004070075a7 */ /* 0x001064000800017f */
[----:B-1----:R-:W-:Y:S05]  /*cb00*/  @!P0 NANOSLEEP.SYNCS 0x989680 ;  /* 0x009896800000895d */ /* 0x002fea0003900000 */
[----:B------:R-:W1:Y:S02]  /*cb10*/  @!P0 SYNCS.PHASECHK.TRANS64 P0, [R7+URZ], R4 ;  /* 0x00000004070085a7 */ /* 0x000e64000800007f */
[----:B-1----:R-:W-:Y:S05]  /*cb20*/  @!P0 BRA `(.L_x_305) ;  /* 0xfffffffc00f08947 */ /* 0x002fea000383ffff */
[----:B------:R-:W-:Y:S05]  /*cb30*/  BRA `(.L_x_316) ;  /* 0xfffffffc000c7947 */ /* 0x000fea000383ffff */
.L_x_306:
[----:B0-----:R0:W1:Y:S02]  /*cb40*/  SYNCS.PHASECHK.TRANS64.TRYWAIT P0, [R6+URZ], R3 ;  /* 0x00000003060075a7 */ /* 0x001064000800017f */
[----:B-1----:R-:W-:Y:S05]  /*cb50*/  @!P0 NANOSLEEP.SYNCS 0x989680 ;  /* 0x009896800000895d */ /* 0x002fea0003900000 */
[----:B------:R-:W1:Y:S02]  /*cb60*/  @!P0 SYNCS.PHASECHK.TRANS64 P0, [R6+URZ], R3 ;  /* 0x00000003060085a7 */ /* 0x000e64000800007f */
[----:B-1----:R-:W-:Y:S05]  /*cb70*/  @!P0 BRA `(.L_x_306) ;  /* 0xfffffffc00f08947 */ /* 0x002fea000383ffff */
[----:B------:R-:W-:Y:S05]  /*cb80*/  BRA `(.L_x_317) ;  /* 0xfffffffc001c7947 */ /* 0x000fea000383ffff */
.L_x_307:
[----:B-1----:R1:W2:Y:S02]  /*cb90*/  SYNCS.PHASECHK.TRANS64.TRYWAIT P0, [R7+URZ], R4 ;  /* 0x00000004070075a7 */ /* 0x0022a4000800017f */
[----:B--2---:R-:W-:Y:S05]  /*cba0*/  @!P0 NANOSLEEP.SYNCS 0x989680 ;  /* 0x009896800000895d */ /* 0x004fea0003900000 */
[----:B------:R-:W2:Y:S02]  /*cbb0*/  @!P0 SYNCS.PHASECHK.TRANS64 P0, [R7+URZ], R4 ;  /* 0x00000004070085a7 */ /* 0x000ea4000800007f */
[----:B--2---:R-:W-:Y:S05]  /*cbc0*/  @!P0 BRA `(.L_x_307) ;  /* 0xfffffffc00f08947 */ /* 0x004fea000383ffff */
[----:B------:R-:W-:Y:S05]  /*cbd0*/  BRA `(.L_x_318) ;  /* 0xfffffffc00247947 */ /* 0x000fea000383ffff */
.L_x_319:
[----:B------:R-:W-:-:S00]  /*cbe0*/  BRA `(.L_x_319) ;  /* 0xfffffffc00fc7947 */ /* 0x000fc0000383ffff */
[----:B------:R-:W-:-:S00]  /*cbf0*/  NOP ;  /* 0x0000000000007918 */ /* 0x000fc00000000000 */
        /* <DEDUP_REMOVED lines=8> */
.L_x_320:


//--------------------- .nv.global.init           --------------------------
	.section	.nv.global.init,"aw",@progbits
.nv.global.init:
	.type		$str$22,@object
	.size		$str$22,($str$23 - $str$22)
$str$22:
        /*0000*/ 	.byte	0x6b, 0x5f, 0x74, 0x69, 0x6c, 0x65, 0x5f, 0x63, 0x6f, 0x75, 0x6e, 0x74, 0x20, 0x3e, 0x3d, 0x20
        /*0010*/ 	.byte	0x31, 0x00
	.type		$str$23,@object
	.size		$str$23,(__unnamed_1 - $str$23)
$str$23:
        /*0012*/ 	.byte	0x2f, 0x74, 0x6d, 0x70, 0x2f, 0x63, 0x75, 0x74, 0x6c, 0x61, 0x73, 0x73, 0x5f, 0x73, 0x77, 0x65
        /*0022*/ 	.byte	0x65, 0x70, 0x5f, 0x73, 0x72, 0x63, 0x2f, 0x69, 0x6e, 0x63, 0x6c, 0x75, 0x64, 0x65, 0x2f, 0x63
        /*0032*/ 	.byte	0x75, 0x74, 0x6c, 0x61, 0x73, 0x73, 0x2f, 0x67, 0x65, 0x6d, 0x6d, 0x2f, 0x63, 0x6f, 0x6c, 0x6c
        /*0042*/ 	.byte	0x65, 0x63, 0x74, 0x69, 0x76, 0x65, 0x2f, 0x73, 0x6d, 0x39, 0x30, 0x5f, 0x6d, 0x6d, 0x61, 0x5f
        /*0052*/ 	.byte	0x74, 0x6d, 0x61, 0x5f, 0x67, 0x6d, 0x6d, 0x61, 0x5f, 0x73, 0x73, 0x5f, 0x77, 0x61, 0x72, 0x70
        /*0062*/ 	.byte	0x73, 0x70, 0x65, 0x63, 0x69, 0x61, 0x6c, 0x69, 0x7a, 0x65, 0x64, 0x2e, 0x68, 0x70, 0x70, 0x00
	.type		__unnamed_1,@object
	.size		__unnamed_1,(.L_0 - __unnamed_1)
__unnamed_1:
        /*0072*/ 	.byte	0x76, 0x6f, 0x69, 0x64, 0x20, 0x63, 0x75, 0x74, 0x6c, 0x61, 0x73, 0x73, 0x3a, 0x3a, 0x67, 0x65
        /* <DEDUP_REMOVED lines=179> */
        /*0bb2*/ 	.byte	0x74, 0x65, 0x3a, 0x3a, 0x69, 0x64, 0x65, 0x6e, 0x74, 0x69, 0x74, 0x79, 0x5d, 0x00
.L_0:


//--------------------- .nv.shared._ZN7cutlass13device_kernelINS_4gemm6kernel13GemmUniversalIN4cute5tupleIJiiiiEEENS1_10collective13CollectiveMmaINS1_34MainloopSm90TmaGmmaWarpSpecializedILi4ENS5_IJNS4_1CILi1EEESB_SB_EEENS1_35KernelTmaWarpSpecializedCooperativeEEENS5_IJNSA_ILi256EEENSA_ILi128EEESG_EEENS_6half_tENS5_IJlSB_lEEESI_SJ_NS4_8TiledMMAINS4_8MMA_AtomIJNS4_4SM904GMMA26MMA_64x128x16_F32F16F16_SSILNSN_5MajorE0ELSP_0ELNSN_7ScaleInE1ELSQ_1EEEEEENS4_6LayoutINS5_IJNSA_ILi2EEESB_SB_EEENS5_IJSB_NSA_ILi0EEESW_EEEEENS5_IJNS4_10UnderscoreESZ_SZ_EEEEENS4_13SM90_TMA_LOADENS4_14ComposedLayoutINS4_7SwizzleILi3ELi4ELi3EEENS4_18smem_ptr_flag_bitsILi16EEENST_INS5_IJNSA_ILi8EEENSA_ILi64EEEEEENS5_IJS19_SB_EEEEEEEvNS4_8identityES12_S1D_vS1E_EENS_8epilogue10collective6detail29Sm90TmaWarpSpecializedAdapterINS1H_15DefaultEpilogueISI_SJ_SJ_NS1G_6thread17LinearCombinationISI_Li1EffLNS1L_9ScaleType4KindE0ELNS_15FloatRoundStyleE2ESI_EENS1_15EpilogueDefaultEEEEEvvEEEEvNT_6ParamsE --------------------------
	.section	.nv.shared._ZN7cutlass13device_kernelINS_4gemm6kernel13GemmUniversalIN4cute5tupleIJiiiiEEENS1_10collective13CollectiveMmaINS1_34MainloopSm90TmaGmmaWarpSpecializedILi4ENS5_IJNS4_1CILi1EEESB_SB_EEENS1_35KernelTmaWarpSpecializedCooperativeEEENS5_IJNSA_ILi256EEENSA_ILi128EEESG_EEENS_6half_tENS5_IJlSB_lEEESI_SJ_NS4_8TiledMMAINS4_8MMA_AtomIJNS4_4SM904GMMA26MMA_64x128x16_F32F16F16_SSILNSN_5MajorE0ELSP_0ELNSN_7ScaleInE1ELSQ_1EEEEEENS4_6LayoutINS5_IJNSA_ILi2EEESB_SB_EEENS5_IJSB_NSA_ILi0EEESW_EEEEENS5_IJNS4_10UnderscoreESZ_SZ_EEEEENS4_13SM90_TMA_LOADENS4_14ComposedLayoutINS4_7SwizzleILi3ELi4ELi3EEENS4_18smem_ptr_flag_bitsILi16EEENST_INS5_IJNSA_ILi8EEENSA_ILi64EEEEEENS5_IJS19_SB_EEEEEEEvNS4_8identityES12_S1D_vS1E_EENS_8epilogue10collective6detail29Sm90TmaWarpSpecializedAdapterINS1H_15DefaultEpilogueISI_SJ_SJ_NS1G_6thread17LinearCombinationISI_Li1EffLNS1L_9ScaleType4KindE0ELNS_15FloatRoundStyleE2ESI_EENS1_15EpilogueDefaultEEEEEvvEEEEvNT_6ParamsE,"aw",@nobits
	.sectionflags	@""
	.align	16
	.zero		1024


//--------------------- .nv.shared.reserved.0     --------------------------
	.section	.nv.shared.reserved.0,"aw",@nobits
	.weak		__nv_reservedSMEM_offset_0_alias
	.size		__nv_reservedSMEM_offset_0_alias, 0, 0
	.other		__nv_reservedSMEM_offset_0_alias,@"STO_CUDA_RESERVED_SHARED STV_DEFAULT"
__nv_reservedSMEM_offset_0_alias:
	.zero		0


//--------------------- .nv.global                --------------------------
	.section	.nv.global,"aw",@nobits
.nv.global:
	.type		_ZN40_INTERNAL_e0a96c17_4_k_cu_2e2f760e_166014cute1_E,@object
	.size		_ZN40_INTERNAL_e0a96c17_4_k_cu_2e2f760e_166014cute1_E,(_ZN40_INTERNAL_e0a96c17_4_k_cu_2e2f760e_166014cuda3std3__45__cpo6cbeginE - _ZN40_INTERNAL_e0a96c17_4_k_cu_2e2f760e_166014cute1_E)
_ZN40_INTERNAL_e0a96c17_4_k_cu_2e2f760e_166014cute1_E:
	.zero		1
	.type		_ZN40_INTERNAL_e0a96c17_4_k_cu_2e2f760e_166014cuda3std3__45__cpo6cbeginE,@object
	.size		_ZN40_INTERNAL_e0a96c17_4_k_cu_2e2f760e_166014cuda3std3__45__cpo6cbeginE,(_ZN40_INTERNAL_e0a96c17_4_k_cu_2e2f760e_166014cuda3std3__48in_placeE - _ZN40_INTERNAL_e0a96c17_4_k_cu_2e2f760e_166014cuda3std3__45__cpo6cbeginE)
_ZN40_INTERNAL_e0a96c17_4_k_cu_2e2f760e_166014cuda3std3__45__cpo6cbeginE:
	.zero		1
	.type		_ZN40_INTERNAL_e0a96c17_4_k_cu_2e2f760e_166014cuda3std3__48in_placeE,@object
	.size		_ZN40_INTERNAL_e0a96c17_4_k_cu_2e2f760e_166014cuda3std3__48in_placeE,(_ZN40_INTERNAL_e0a96c17_4_k_cu_2e2f760e_166014cuda3std6ranges3__45__cpo9iter_moveE - _ZN40_INTERNAL_e0a96c17_4_k_cu_2e2f760e_166014cuda3std3__48in_placeE)
_ZN40_INTERNAL_e0a96c17_4_k_cu_2e2f760e_166014cuda3std3__48in_placeE:
	.zero		1
	.type		_ZN40_INTERNAL_e0a96c17_4_k_cu_2e2f760e_166014cuda3std6ranges3__45__cpo9iter_moveE,@object
	.size		_ZN40_INTERNAL_e0a96c17_4_k_cu_2e2f760e_166014cuda3std6ranges3__45__cpo9iter_moveE,(_ZN40_INTERNAL_e0a96c17_4_k_cu_2e2f760e_166014cuda3std3__45__cpo5beginE - _ZN40_INTERNAL_e0a96c17_4_k_cu_2e2f760e_166014cuda3std6ranges3__45__cpo9iter_moveE)
_ZN40_INTERNAL_e0a96c17_4_k_cu_2e2f760e_166014cuda3std6ranges3__45__cpo9iter_moveE:
	.zero		1
	.type		_ZN40_INTERNAL_e0a96c17_4_k_cu_2e2f760e_166014cuda3std3__45__cpo5beginE,@object
	.size		_ZN40_INTERNAL_e0a96c17_4_k_cu_2e2f760e_166014cuda3std3__45__cpo5beginE,(_ZN40_INTERNAL_e0a96c17_4_k_cu_2e2f760e_166014cuda3std3__442_GLOBAL__N__e0a96c17_4_k_cu_2e2f760e_166016ignoreE - _ZN40_INTERNAL_e0a96c17_4_k_cu_2e2f760e_166014cuda3std3__45__cpo5beginE)
_ZN40_INTERNAL_e0a96c17_4_k_cu_2e2f760e_166014cuda3std3__45__cpo5beginE:
	.zero		1
	.type		_ZN40_INTERNAL_e0a96c17_4_k_cu_2e2f760e_166014cuda3std3__442_GLOBAL__N__e0a96c17_4_k_cu_2e2f760e_166016ignoreE,@object
	.size		_ZN40_INTERNAL_e0a96c17_4_k_cu_2e2f760e_166014cuda3std3__442_GLOBAL__N__e0a96c17_4_k_cu_2e2f760e_166016ignoreE,(_ZN40_INTERNAL_e0a96c17_4_k_cu_2e2f760e_166014cute7productE - _ZN40_INTERNAL_e0a96c17_4_k_cu_2e2f760e_166014cuda3std3__442_GLOBAL__N__e0a96c17_4_k_cu_2e2f760e_166016ignoreE)
_ZN40_INTERNAL_e0a96c17_4_k_cu_2e2f760e_166014cuda3std3__442_GLOBAL__N__e0a96c17_4_k_cu_2e2f760e_166016ignoreE:
	.zero		1
	.type		_ZN40_INTERNAL_e0a96c17_4_k_cu_2e2f760e_166014cute7productE,@object
	.size		_ZN40_INTERNAL_e0a96c17_4_k_cu_2e2f760e_166014cute7productE,(_ZN40_INTERNAL_e0a96c17_4_k_cu_2e2f760e_166014cuda3std3__45__cpo3endE - _ZN40_INTERNAL_e0a96c17_4_k_cu_2e2f760e_166014cute7productE)
_ZN40_INTERNAL_e0a96c17_4_k_cu_2e2f760e_166014cute7productE:
	.zero		1
	.type		_ZN40_INTERNAL_e0a96c17_4_k_cu_2e2f760e_166014cuda3std3__45__cpo3endE,@object
	.size		_ZN40_INTERNAL_e0a96c17_4_k_cu_2e2f760e_166014cuda3std3__45__cpo3endE,(_ZN40_INTERNAL_e0a96c17_4_k_cu_2e2f760e_166014cuda3std3__419piecewise_constructE - _ZN40_INTERNAL_e0a96c17_4_k_cu_2e2f760e_166014cuda3std3__45__cpo3endE)
_ZN40_INTERNAL_e0a96c17_4_k_cu_2e2f760e_166014cuda3std3__45__cpo3endE:
	.zero		1
	.type		_ZN40_INTERNAL_e0a96c17_4_k_cu_2e2f760e_166014cuda3std3__419piecewise_constructE,@object
	.size		_ZN40_INTERNAL_e0a96c17_4_k_cu_2e2f760e_166014cuda3std3__419piecewise_constructE,(_ZN40_INTERNAL_e0a96c17_4_k_cu_2e2f760e_166014cuda3std3__45__cpo4cendE - _ZN40_INTERNAL_e0a96c17_4_k_cu_2e2f760e_166014cuda3std3__419piecewise_constructE)
_ZN40_INTERNAL_e0a96c17_4_k_cu_2e2f760e_166014cuda3std3__419piecewise_constructE:
	.zero		1
	.type		_ZN40_INTERNAL_e0a96c17_4_k_cu_2e2f760e_166014cuda3std3__45__cpo4cendE,@object
	.size		_ZN40_INTERNAL_e0a96c17_4_k_cu_2e2f760e_166014cuda3std3__45__cpo4cendE,(_ZN40_INTERNAL_e0a96c17_4_k_cu_2e2f760e_166014cuda3std6ranges3__45__cpo4swapE - _ZN40_INTERNAL_e0a96c17_4_k_cu_2e2f760e_166014cuda3std3__45__cpo4cendE)
_ZN40_INTERNAL_e0a96c17_4_k_cu_2e2f760e_166014cuda3std3__45__cpo4cendE:
	.zero		1
	.type		_ZN40_INTERNAL_e0a96c17_4_k_cu_2e2f760e_166014cuda3std6ranges3__45__cpo4swapE,@object
	.size		_ZN40_INTERNAL_e0a96c17_4_k_cu_2e2f760e_166014cuda3std6ranges3__45__cpo4swapE,(.L_8 - _ZN40_INTERNAL_e0a96c17_4_k_cu_2e2f760e_166014cuda3std6ranges3__45__cpo4swapE)
_ZN40_INTERNAL_e0a96c17_4_k_cu_2e2f760e_166014cuda3std6ranges3__45__cpo4swapE:
	.zero		1
.L_8:


//--------------------- .nv.constant0._ZN7cutlass13device_kernelINS_4gemm6kernel13GemmUniversalIN4cute5tupleIJiiiiEEENS1_10collective13CollectiveMmaINS1_34MainloopSm90TmaGmmaWarpSpecializedILi4ENS5_IJNS4_1CILi1EEESB_SB_EEENS1_35KernelTmaWarpSpecializedCooperativeEEENS5_IJNSA_ILi256EEENSA_ILi128EEESG_EEENS_6half_tENS5_IJlSB_lEEESI_SJ_NS4_8TiledMMAINS4_8MMA_AtomIJNS4_4SM904GMMA26MMA_64x128x16_F32F16F16_SSILNSN_5MajorE0ELSP_0ELNSN_7ScaleInE1ELSQ_1EEEEEENS4_6LayoutINS5_IJNSA_ILi2EEESB_SB_EEENS5_IJSB_NSA_ILi0EEESW_EEEEENS5_IJNS4_10UnderscoreESZ_SZ_EEEEENS4_13SM90_TMA_LOADENS4_14ComposedLayoutINS4_7SwizzleILi3ELi4ELi3EEENS4_18smem_ptr_flag_bitsILi16EEENST_INS5_IJNSA_ILi8EEENSA_ILi64EEEEEENS5_IJS19_SB_EEEEEEEvNS4_8identityES12_S1D_vS1E_EENS_8epilogue10collective6detail29Sm90TmaWarpSpecializedAdapterINS1H_15DefaultEpilogueISI_SJ_SJ_NS1G_6thread17LinearCombinationISI_Li1EffLNS1L_9ScaleType4KindE0ELNS_15FloatRoundStyleE2ESI_EENS1_15EpilogueDefaultEEEEEvvEEEEvNT_6ParamsE --------------------------
	.section	.nv.constant0._ZN7cutlass13device_kernelINS_4gemm6kernel13GemmUniversalIN4cute5tupleIJiiiiEEENS1_10collective13CollectiveMmaINS1_34MainloopSm90TmaGmmaWarpSpecializedILi4ENS5_IJNS4_1CILi1EEESB_SB_EEENS1_35KernelTmaWarpSpecializedCooperativeEEENS5_IJNSA_ILi256EEENSA_ILi128EEESG_EEENS_6half_tENS5_IJlSB_lEEESI_SJ_NS4_8TiledMMAINS4_8MMA_AtomIJNS4_4SM904GMMA26MMA_64x128x16_F32F16F16_SSILNSN_5MajorE0ELSP_0ELNSN_7ScaleInE1ELSQ_1EEEEEENS4_6LayoutINS5_IJNSA_ILi2EEESB_SB_EEENS5_IJSB_NSA_ILi0EEESW_EEEEENS5_IJNS4_10UnderscoreESZ_SZ_EEEEENS4_13SM90_TMA_LOADENS4_14ComposedLayoutINS4_7SwizzleILi3ELi4ELi3EEENS4_18smem_ptr_flag_bitsILi16EEENST_INS5_IJNSA_ILi8EEENSA_ILi64EEEEEENS5_IJS19_SB_EEEEEEEvNS4_8identityES12_S1D_vS1E_EENS_8epilogue10collective6detail29Sm90TmaWarpSpecializedAdapterINS1H_15DefaultEpilogueISI_SJ_SJ_NS1G_6thread17LinearCombinationISI_Li1EffLNS1L_9ScaleType4KindE0ELNS_15FloatRoundStyleE2ESI_EENS1_15EpilogueDefaultEEEEEvvEEEEvNT_6ParamsE,"a",@progbits
	.sectionflags	@""
	.align	4
.nv.constant0._ZN7cutlass13device_kernelINS_4gemm6kernel13GemmUniversalIN4cute5tupleIJiiiiEEENS1_10collective13CollectiveMmaINS1_34MainloopSm90TmaGmmaWarpSpecializedILi4ENS5_IJNS4_1CILi1EEESB_SB_EEENS1_35KernelTmaWarpSpecializedCooperativeEEENS5_IJNSA_ILi256EEENSA_ILi128EEESG_EEENS_6half_tENS5_IJlSB_lEEESI_SJ_NS4_8TiledMMAINS4_8MMA_AtomIJNS4_4SM904GMMA26MMA_64x128x16_F32F16F16_SSILNSN_5MajorE0ELSP_0ELNSN_7ScaleInE1ELSQ_1EEEEEENS4_6LayoutINS5_IJNSA_ILi2EEESB_SB_EEENS5_IJSB_NSA_ILi0EEESW_EEEEENS5_IJNS4_10UnderscoreESZ_SZ_EEEEENS4_13SM90_TMA_LOADENS4_14ComposedLayoutINS4_7SwizzleILi3ELi4ELi3EEENS4_18smem_ptr_flag_bitsILi16EEENST_INS5_IJNSA_ILi8EEENSA_ILi64EEEEEENS5_IJS19_SB_EEEEEEEvNS4_8identityES12_S1D_vS1E_EENS_8epilogue10collective6detail29Sm90TmaWarpSpecializedAdapterINS1H_15DefaultEpilogueISI_SJ_SJ_NS1G_6thread17LinearCombinationISI_Li1EffLNS1L_9ScaleType4KindE0ELNS_15FloatRoundStyleE2ESI_EENS1_15EpilogueDefaultEEEEEvvEEEEvNT_6ParamsE:
	.zero		1664


//--------------------- SYMBOLS --------------------------

	.type		.nv.reservedSmem.offset0,@object
	.size		.nv.reservedSmem.offset0,0x4
	.type		__assertfail,@function
